//
// Generated by NVIDIA NVVM Compiler
//
// Compiler Build ID: CL-36424714
// Cuda compilation tools, release 13.0, V13.0.88
// Based on NVVM 20.0.0
//

.version 9.0
.target sm_100
.address_size 64

	// .globl	_Z21jacobi_kernel_1_blockPdS_S_
.global .align 1 .b8 _ZN34_INTERNAL_e8d51477_4_k_cu_16ef8f284cuda3std3__45__cpo5beginE[1];
.global .align 1 .b8 _ZN34_INTERNAL_e8d51477_4_k_cu_16ef8f284cuda3std3__45__cpo3endE[1];
.global .align 1 .b8 _ZN34_INTERNAL_e8d51477_4_k_cu_16ef8f284cuda3std3__45__cpo6cbeginE[1];
.global .align 1 .b8 _ZN34_INTERNAL_e8d51477_4_k_cu_16ef8f284cuda3std3__45__cpo4cendE[1];
.global .align 1 .b8 _ZN34_INTERNAL_e8d51477_4_k_cu_16ef8f284cuda3std3__45__cpo6rbeginE[1];
.global .align 1 .b8 _ZN34_INTERNAL_e8d51477_4_k_cu_16ef8f284cuda3std3__45__cpo4rendE[1];
.global .align 1 .b8 _ZN34_INTERNAL_e8d51477_4_k_cu_16ef8f284cuda3std3__45__cpo7crbeginE[1];
.global .align 1 .b8 _ZN34_INTERNAL_e8d51477_4_k_cu_16ef8f284cuda3std3__45__cpo5crendE[1];
.global .align 1 .b8 _ZN34_INTERNAL_e8d51477_4_k_cu_16ef8f284cuda3std3__436_GLOBAL__N__e8d51477_4_k_cu_16ef8f286ignoreE[1];
.global .align 1 .b8 _ZN34_INTERNAL_e8d51477_4_k_cu_16ef8f284cuda3std3__419piecewise_constructE[1];
.global .align 1 .b8 _ZN34_INTERNAL_e8d51477_4_k_cu_16ef8f284cuda3std3__48in_placeE[1];
.global .align 1 .b8 _ZN34_INTERNAL_e8d51477_4_k_cu_16ef8f284cuda3std3__420unreachable_sentinelE[1];
.global .align 1 .b8 _ZN34_INTERNAL_e8d51477_4_k_cu_16ef8f284cuda3std3__47nulloptE[1];
.global .align 1 .b8 _ZN34_INTERNAL_e8d51477_4_k_cu_16ef8f284cuda3std3__48unexpectE[1];
.global .align 1 .b8 _ZN34_INTERNAL_e8d51477_4_k_cu_16ef8f284cuda3std6ranges3__45__cpo4swapE[1];
.global .align 1 .b8 _ZN34_INTERNAL_e8d51477_4_k_cu_16ef8f284cuda3std6ranges3__45__cpo9iter_moveE[1];
.global .align 1 .b8 _ZN34_INTERNAL_e8d51477_4_k_cu_16ef8f284cuda3std6ranges3__45__cpo5beginE[1];
.global .align 1 .b8 _ZN34_INTERNAL_e8d51477_4_k_cu_16ef8f284cuda3std6ranges3__45__cpo3endE[1];
.global .align 1 .b8 _ZN34_INTERNAL_e8d51477_4_k_cu_16ef8f284cuda3std6ranges3__45__cpo6cbeginE[1];
.global .align 1 .b8 _ZN34_INTERNAL_e8d51477_4_k_cu_16ef8f284cuda3std6ranges3__45__cpo4cendE[1];
.global .align 1 .b8 _ZN34_INTERNAL_e8d51477_4_k_cu_16ef8f284cuda3std6ranges3__45__cpo7advanceE[1];
.global .align 1 .b8 _ZN34_INTERNAL_e8d51477_4_k_cu_16ef8f284cuda3std6ranges3__45__cpo9iter_swapE[1];
.global .align 1 .b8 _ZN34_INTERNAL_e8d51477_4_k_cu_16ef8f284cuda3std6ranges3__45__cpo4nextE[1];
.global .align 1 .b8 _ZN34_INTERNAL_e8d51477_4_k_cu_16ef8f284cuda3std6ranges3__45__cpo4prevE[1];
.global .align 1 .b8 _ZN34_INTERNAL_e8d51477_4_k_cu_16ef8f284cuda3std6ranges3__45__cpo4dataE[1];
.global .align 1 .b8 _ZN34_INTERNAL_e8d51477_4_k_cu_16ef8f284cuda3std6ranges3__45__cpo5cdataE[1];
.global .align 1 .b8 _ZN34_INTERNAL_e8d51477_4_k_cu_16ef8f284cuda3std6ranges3__45__cpo4sizeE[1];
.global .align 1 .b8 _ZN34_INTERNAL_e8d51477_4_k_cu_16ef8f284cuda3std6ranges3__45__cpo5ssizeE[1];
.global .align 1 .b8 _ZN34_INTERNAL_e8d51477_4_k_cu_16ef8f284cuda3std6ranges3__45__cpo8distanceE[1];
.global .align 1 .b8 _ZN34_INTERNAL_e8d51477_4_k_cu_16ef8f286thrust24THRUST_300001_SM_1000_NS8cuda_cub3parE[1];
.global .align 1 .b8 _ZN34_INTERNAL_e8d51477_4_k_cu_16ef8f286thrust24THRUST_300001_SM_1000_NS8cuda_cub10par_nosyncE[1];
.global .align 1 .b8 _ZN34_INTERNAL_e8d51477_4_k_cu_16ef8f286thrust24THRUST_300001_SM_1000_NS6system6detail10sequential3seqE[1];
.global .align 1 .b8 _ZN34_INTERNAL_e8d51477_4_k_cu_16ef8f286thrust24THRUST_300001_SM_1000_NS12placeholders2_1E[1];
.global .align 1 .b8 _ZN34_INTERNAL_e8d51477_4_k_cu_16ef8f286thrust24THRUST_300001_SM_1000_NS12placeholders2_2E[1];
.global .align 1 .b8 _ZN34_INTERNAL_e8d51477_4_k_cu_16ef8f286thrust24THRUST_300001_SM_1000_NS12placeholders2_3E[1];
.global .align 1 .b8 _ZN34_INTERNAL_e8d51477_4_k_cu_16ef8f286thrust24THRUST_300001_SM_1000_NS12placeholders2_4E[1];
.global .align 1 .b8 _ZN34_INTERNAL_e8d51477_4_k_cu_16ef8f286thrust24THRUST_300001_SM_1000_NS12placeholders2_5E[1];
.global .align 1 .b8 _ZN34_INTERNAL_e8d51477_4_k_cu_16ef8f286thrust24THRUST_300001_SM_1000_NS12placeholders2_6E[1];
.global .align 1 .b8 _ZN34_INTERNAL_e8d51477_4_k_cu_16ef8f286thrust24THRUST_300001_SM_1000_NS12placeholders2_7E[1];
.global .align 1 .b8 _ZN34_INTERNAL_e8d51477_4_k_cu_16ef8f286thrust24THRUST_300001_SM_1000_NS12placeholders2_8E[1];
.global .align 1 .b8 _ZN34_INTERNAL_e8d51477_4_k_cu_16ef8f286thrust24THRUST_300001_SM_1000_NS12placeholders2_9E[1];
.global .align 1 .b8 _ZN34_INTERNAL_e8d51477_4_k_cu_16ef8f286thrust24THRUST_300001_SM_1000_NS12placeholders3_10E[1];
.global .align 1 .b8 _ZN34_INTERNAL_e8d51477_4_k_cu_16ef8f286thrust24THRUST_300001_SM_1000_NS3seqE[1];
.extern .shared .align 16 .b8 sdata[];

.visible .entry _Z21jacobi_kernel_1_blockPdS_S_(
	.param .u64 .ptr .align 1 _Z21jacobi_kernel_1_blockPdS_S__param_0,
	.param .u64 .ptr .align 1 _Z21jacobi_kernel_1_blockPdS_S__param_1,
	.param .u64 .ptr .align 1 _Z21jacobi_kernel_1_blockPdS_S__param_2
)
{
	.reg .pred 	%p<7>;
	.reg .b32 	%r<37>;
	.reg .b64 	%rd<13>;
	.reg .b64 	%fd<9>;

	ld.param.u64 	%rd1, [_Z21jacobi_kernel_1_blockPdS_S__param_0];
	ld.param.u64 	%rd2, [_Z21jacobi_kernel_1_blockPdS_S__param_1];
	ld.param.u64 	%rd3, [_Z21jacobi_kernel_1_blockPdS_S__param_2];
	mov.u32 	%r1, %ctaid.z;
	mov.u32 	%r2, %ntid.z;
	mov.u32 	%r15, %tid.z;
	mad.lo.s32 	%r3, %r1, %r2, %r15;
	mov.u32 	%r4, %ctaid.y;
	mov.u32 	%r5, %ntid.y;
	mov.u32 	%r16, %tid.y;
	mad.lo.s32 	%r17, %r4, %r5, %r16;
	mov.u32 	%r7, %ctaid.x;
	mov.u32 	%r8, %ntid.x;
	mov.u32 	%r18, %tid.x;
	mad.lo.s32 	%r9, %r7, %r8, %r18;
	mad.lo.s32 	%r19, %r5, %r15, %r16;
	mad.lo.s32 	%r10, %r19, %r8, %r18;
	add.s32 	%r20, %r3, -1;
	add.s32 	%r21, %r17, -1;
	max.u32 	%r22, %r20, %r21;
	add.s32 	%r23, %r9, -1;
	shl.b32 	%r24, %r10, 3;
	mov.u32 	%r25, sdata;
	add.s32 	%r11, %r25, %r24;
	max.u32 	%r26, %r23, %r22;
	setp.gt.u32 	%p1, %r26, 897;
	@%p1 bra 	$L__BB0_2;
	cvta.to.global.u64 	%rd5, %rd2;
	cvta.to.global.u64 	%rd6, %rd1;
	mad.lo.s32 	%r27, %r17, 900, %r9;
	mad.lo.s32 	%r28, %r3, 810000, %r27;
	mul.wide.u32 	%rd7, %r28, 8;
	add.s64 	%rd8, %rd5, %rd7;
	ld.global.f64 	%fd1, [%rd8];
	add.s64 	%rd9, %rd6, %rd7;
	ld.global.f64 	%fd2, [%rd9];
	sub.f64 	%fd3, %fd1, %fd2;
	abs.f64 	%fd4, %fd3;
	st.shared.f64 	[%r11], %fd4;
	st.global.f64 	[%rd9], %fd1;
	bra.uni 	$L__BB0_3;
$L__BB0_2:
	mov.b64 	%rd4, 0;
	st.shared.u64 	[%r11], %rd4;
$L__BB0_3:
	bar.sync 	0;
	mul.lo.s32 	%r29, %r8, %r5;
	mul.lo.s32 	%r36, %r29, %r2;
	setp.lt.u32 	%p2, %r36, 2;
	@%p2 bra 	$L__BB0_7;
$L__BB0_4:
	shr.u32 	%r14, %r36, 1;
	setp.ge.u32 	%p3, %r10, %r14;
	@%p3 bra 	$L__BB0_6;
	ld.shared.f64 	%fd5, [%r11];
	shl.b32 	%r30, %r14, 3;
	add.s32 	%r31, %r11, %r30;
	ld.shared.f64 	%fd6, [%r31];
	setp.gt.f64 	%p4, %fd5, %fd6;
	selp.f64 	%fd7, %fd5, %fd6, %p4;
	st.shared.f64 	[%r11], %fd7;
$L__BB0_6:
	bar.sync 	0;
	setp.gt.u32 	%p5, %r36, 3;
	mov.u32 	%r36, %r14;
	@%p5 bra 	$L__BB0_4;
$L__BB0_7:
	setp.ne.s32 	%p6, %r10, 0;
	@%p6 bra 	$L__BB0_9;
	ld.shared.f64 	%fd8, [sdata];
	mov.u32 	%r32, %nctaid.x;
	mov.u32 	%r33, %nctaid.y;
	mad.lo.s32 	%r34, %r33, %r1, %r4;
	mad.lo.s32 	%r35, %r34, %r32, %r7;
	cvta.to.global.u64 	%rd10, %rd3;
	mul.wide.u32 	%rd11, %r35, 8;
	add.s64 	%rd12, %rd10, %rd11;
	st.global.f64 	[%rd12], %fd8;
$L__BB0_9:
	ret;

}
	// .globl	_Z15jacobi_kernel_2PdS_
.visible .entry _Z15jacobi_kernel_2PdS_(
	.param .u64 .ptr .align 1 _Z15jacobi_kernel_2PdS__param_0,
	.param .u64 .ptr .align 1 _Z15jacobi_kernel_2PdS__param_1
)
{
	.reg .pred 	%p<2>;
	.reg .b32 	%r<28>;
	.reg .b64 	%rd<14>;
	.reg .b64 	%fd<13>;

	ld.param.u64 	%rd1, [_Z15jacobi_kernel_2PdS__param_0];
	ld.param.u64 	%rd2, [_Z15jacobi_kernel_2PdS__param_1];
	mov.u32 	%r5, %ctaid.z;
	mov.u32 	%r6, %ntid.z;
	mov.u32 	%r7, %tid.z;
	mad.lo.s32 	%r1, %r5, %r6, %r7;
	mov.u32 	%r8, %ctaid.y;
	mov.u32 	%r9, %ntid.y;
	mov.u32 	%r10, %tid.y;
	mad.lo.s32 	%r11, %r8, %r9, %r10;
	mov.u32 	%r12, %ctaid.x;
	mov.u32 	%r13, %ntid.x;
	mov.u32 	%r14, %tid.x;
	mad.lo.s32 	%r3, %r12, %r13, %r14;
	add.s32 	%r15, %r1, -1;
	add.s32 	%r16, %r11, -1;
	max.u32 	%r17, %r15, %r16;
	add.s32 	%r4, %r3, -1;
	max.u32 	%r18, %r4, %r17;
	setp.gt.u32 	%p1, %r18, 897;
	@%p1 bra 	$L__BB1_2;
	cvta.to.global.u64 	%rd3, %rd1;
	cvta.to.global.u64 	%rd4, %rd2;
	mul.lo.s32 	%r19, %r1, 810000;
	mul.lo.s32 	%r20, %r11, 900;
	add.s32 	%r21, %r19, %r20;
	add.s32 	%r22, %r3, %r21;
	add.s32 	%r23, %r22, -810000;
	mul.wide.u32 	%rd5, %r23, 8;
	add.s64 	%rd6, %rd3, %rd5;
	ld.global.f64 	%fd1, [%rd6];
	add.s32 	%r24, %r3, %r20;
	add.s32 	%r25, %r24, %r19;
	add.s32 	%r26, %r25, -900;
	mul.wide.u32 	%rd7, %r26, 8;
	add.s64 	%rd8, %rd3, %rd7;
	ld.global.f64 	%fd2, [%rd8];
	add.f64 	%fd3, %fd1, %fd2;
	add.s32 	%r27, %r21, %r4;
	mul.wide.u32 	%rd9, %r27, 8;
	add.s64 	%rd10, %rd3, %rd9;
	ld.global.f64 	%fd4, [%rd10];
	add.f64 	%fd5, %fd3, %fd4;
	mul.wide.u32 	%rd11, %r22, 8;
	add.s64 	%rd12, %rd3, %rd11;
	ld.global.f64 	%fd6, [%rd12+8];
	add.f64 	%fd7, %fd5, %fd6;
	ld.global.f64 	%fd8, [%rd12+7200];
	add.f64 	%fd9, %fd7, %fd8;
	ld.global.f64 	%fd10, [%rd12+6480000];
	add.f64 	%fd11, %fd9, %fd10;
	div.rn.f64 	%fd12, %fd11, 0d4018000000000000;
	add.s64 	%rd13, %rd4, %rd11;
	st.global.f64 	[%rd13], %fd12;
$L__BB1_2:
	ret;

}
	// .globl	_Z22jacobi_kernel_1_globalPdS_i
.visible .entry _Z22jacobi_kernel_1_globalPdS_i(
	.param .u64 .ptr .align 1 _Z22jacobi_kernel_1_globalPdS_i_param_0,
	.param .u64 .ptr .align 1 _Z22jacobi_kernel_1_globalPdS_i_param_1,
	.param .u32 _Z22jacobi_kernel_1_globalPdS_i_param_2
)
{
	.reg .pred 	%p<7>;
	.reg .b32 	%r<14>;
	.reg .b64 	%rd<9>;
	.reg .b64 	%fd<9>;

	ld.param.u64 	%rd1, [_Z22jacobi_kernel_1_globalPdS_i_param_0];
	ld.param.u64 	%rd2, [_Z22jacobi_kernel_1_globalPdS_i_param_1];
	ld.param.u32 	%r8, [_Z22jacobi_kernel_1_globalPdS_i_param_2];
	mov.u32 	%r1, %ctaid.x;
	mov.u32 	%r2, %tid.x;
	mov.u32 	%r13, %ntid.x;
	mad.lo.s32 	%r4, %r1, %r13, %r2;
	setp.ge.s32 	%p1, %r4, %r8;
	mov.f64 	%fd8, 0dFFF0000000000000;
	@%p1 bra 	$L__BB2_2;
	cvta.to.global.u64 	%rd3, %rd1;
	mul.wide.s32 	%rd4, %r4, 8;
	add.s64 	%rd5, %rd3, %rd4;
	ld.global.f64 	%fd8, [%rd5];
$L__BB2_2:
	shl.b32 	%r9, %r2, 3;
	mov.u32 	%r10, sdata;
	add.s32 	%r5, %r10, %r9;
	st.shared.f64 	[%r5], %fd8;
	bar.sync 	0;
	setp.lt.u32 	%p2, %r13, 2;
	@%p2 bra 	$L__BB2_6;
$L__BB2_3:
	shr.u32 	%r7, %r13, 1;
	setp.ge.u32 	%p3, %r2, %r7;
	@%p3 bra 	$L__BB2_5;
	ld.shared.f64 	%fd4, [%r5];
	shl.b32 	%r11, %r7, 3;
	add.s32 	%r12, %r5, %r11;
	ld.shared.f64 	%fd5, [%r12];
	setp.gt.f64 	%p4, %fd4, %fd5;
	selp.f64 	%fd6, %fd4, %fd5, %p4;
	st.shared.f64 	[%r5], %fd6;
$L__BB2_5:
	bar.sync 	0;
	setp.gt.u32 	%p5, %r13, 3;
	mov.u32 	%r13, %r7;
	@%p5 bra 	$L__BB2_3;
$L__BB2_6:
	setp.ne.s32 	%p6, %r2, 0;
	@%p6 bra 	$L__BB2_8;
	ld.shared.f64 	%fd7, [sdata];
	cvta.to.global.u64 	%rd6, %rd2;
	mul.wide.u32 	%rd7, %r1, 8;
	add.s64 	%rd8, %rd6, %rd7;
	st.global.f64 	[%rd8], %fd7;
$L__BB2_8:
	ret;

}
	// .globl	_ZN3cub18CUB_300001_SM_10006detail11EmptyKernelIvEEvv
.visible .entry _ZN3cub18CUB_300001_SM_10006detail11EmptyKernelIvEEvv()
{


	ret;

}


// ===== COMPILED SASS (sm_100) =====

	.target	sm_100

	.elftype	@"ET_EXEC"


//--------------------- .note.nv.tkinfo           --------------------------
	.section	.note.nv.tkinfo,"",@"SHT_NOTE"
	.sectionflags	@"SHF_NOTE_NV_TKINFO"
	.tkinfo
        /*0018*/ 	.word	0x00000002
        /*0030*/ 	.string	""
        /*0030*/ 	.string	"ptxas"
        /*0030*/ 	.string	"Cuda compilation tools, release 13.0, V13.0.88"
        /*0030*/ 	.string	"Build cuda_13.0.r13.0/compiler.36424714_0"
        /*0030*/ 	.string	"-arch sm_100 -m 64 "



//--------------------- .note.nv.cuinfo           --------------------------
	.section	.note.nv.cuinfo,"",@"SHT_NOTE"
	.sectionflags	@"SHF_NOTE_NV_CUINFO"
        /*0018*/ 	.short	0x0002
        /*001a*/ 	.short	0x0064
        /*001c*/ 	.short	0x0082
	.zero		2


//--------------------- .nv.info                  --------------------------
	.section	.nv.info,"",@"SHT_CUDA_INFO"
	.align	4


	//----- nvinfo : EIATTR_REGCOUNT
	.align		4
        /*0000*/ 	.byte	0x04, 0x2f
        /*0002*/ 	.short	(.L_44 - .L_43)
	.align		4
.L_43:
        /*0004*/ 	.word	index@(_Z21jacobi_kernel_1_blockPdS_S_)
        /*0008*/ 	.word	0x00000012


	//----- nvinfo : EIATTR_FRAME_SIZE
	.align		4
.L_44:
        /*000c*/ 	.byte	0x04, 0x11
        /*000e*/ 	.short	(.L_46 - .L_45)
	.align		4
.L_45:
        /*0010*/ 	.word	index@(_Z21jacobi_kernel_1_blockPdS_S_)
        /*0014*/ 	.word	0x00000000


	//----- nvinfo : EIATTR_REGCOUNT
	.align		4
.L_46:
        /*0018*/ 	.byte	0x04, 0x2f
        /*001a*/ 	.short	(.L_48 - .L_47)
	.align		4
.L_47:
        /*001c*/ 	.word	index@(_Z15jacobi_kernel_2PdS_)
        /*0020*/ 	.word	0x00000018


	//----- nvinfo : EIATTR_FRAME_SIZE
	.align		4
.L_48:
        /*0024*/ 	.byte	0x04, 0x11
        /*0026*/ 	.short	(.L_50 - .L_49)
	.align		4
.L_49:
        /*0028*/ 	.word	index@($__internal_0_$__cuda_sm20_div_rn_f64_full)
        /*002c*/ 	.word	0x00000000


	//----- nvinfo : EIATTR_FRAME_SIZE
	.align		4
.L_50:
        /*0030*/ 	.byte	0x04, 0x11
        /*0032*/ 	.short	(.L_52 - .L_51)
	.align		4
.L_51:
        /*0034*/ 	.word	index@(_Z15jacobi_kernel_2PdS_)
        /*0038*/ 	.word	0x00000000


	//----- nvinfo : EIATTR_REGCOUNT
	.align		4
.L_52:
        /*003c*/ 	.byte	0x04, 0x2f
        /*003e*/ 	.short	(.L_54 - .L_53)
	.align		4
.L_53:
        /*0040*/ 	.word	index@(_Z22jacobi_kernel_1_globalPdS_i)
        /*0044*/ 	.word	0x0000000c


	//----- nvinfo : EIATTR_FRAME_SIZE
	.align		4
.L_54:
        /*0048*/ 	.byte	0x04, 0x11
        /*004a*/ 	.short	(.L_56 - .L_55)
	.align		4
.L_55:
        /*004c*/ 	.word	index@(_Z22jacobi_kernel_1_globalPdS_i)
        /*0050*/ 	.word	0x00000000


	//----- nvinfo : EIATTR_REGCOUNT
	.align		4
.L_56:
        /*0054*/ 	.byte	0x04, 0x2f
        /*0056*/ 	.short	(.L_58 - .L_57)
	.align		4
.L_57:
        /*0058*/ 	.word	index@(_ZN3cub18CUB_300001_SM_10006detail11EmptyKernelIvEEvv)
        /*005c*/ 	.word	0x00000004


	//----- nvinfo : EIATTR_FRAME_SIZE
	.align		4
.L_58:
        /*0060*/ 	.byte	0x04, 0x11
        /*0062*/ 	.short	(.L_60 - .L_59)
	.align		4
.L_59:
        /*0064*/ 	.word	index@(_ZN3cub18CUB_300001_SM_10006detail11EmptyKernelIvEEvv)
        /*0068*/ 	.word	0x00000000


	//----- nvinfo : EIATTR_MIN_STACK_SIZE
	.align		4
.L_60:
        /*006c*/ 	.byte	0x04, 0x12
        /*006e*/ 	.short	(.L_62 - .L_61)
	.align		4
.L_61:
        /*0070*/ 	.word	index@(_ZN3cub18CUB_300001_SM_10006detail11EmptyKernelIvEEvv)
        /*0074*/ 	.word	0x00000000


	//----- nvinfo : EIATTR_MIN_STACK_SIZE
	.align		4
.L_62:
        /*0078*/ 	.byte	0x04, 0x12
        /*007a*/ 	.short	(.L_64 - .L_63)
	.align		4
.L_63:
        /*007c*/ 	.word	index@(_Z22jacobi_kernel_1_globalPdS_i)
        /*0080*/ 	.word	0x00000000


	//----- nvinfo : EIATTR_MIN_STACK_SIZE
	.align		4
.L_64:
        /*0084*/ 	.byte	0x04, 0x12
        /*0086*/ 	.short	(.L_66 - .L_65)
	.align		4
.L_65:
        /*0088*/ 	.word	index@(_Z15jacobi_kernel_2PdS_)
        /*008c*/ 	.word	0x00000000


	//----- nvinfo : EIATTR_MIN_STACK_SIZE
	.align		4
.L_66:
        /*0090*/ 	.byte	0x04, 0x12
        /*0092*/ 	.short	(.L_68 - .L_67)
	.align		4
.L_67:
        /*0094*/ 	.word	index@(_Z21jacobi_kernel_1_blockPdS_S_)
        /*0098*/ 	.word	0x00000000
.L_68:


//--------------------- .nv.compat                --------------------------
	.section	.nv.compat,"",@"SHT_CUDA_COMPAT_INFO"
	.align	4
        /*0000*/ 	.byte	0x02, 0x09, 0x00, 0x00, 0x02, 0x02, 0x01, 0x00, 0x02, 0x05, 0x05, 0x00, 0x03, 0x07, 0x01, 0x01
        /*0010*/ 	.byte	0x02, 0x03, 0x00, 0x00, 0x02, 0x06, 0x01, 0x00, 0x04, 0x0b, 0x08, 0x00, 0x01, 0x00, 0x00, 0x00
        /*0020*/ 	.byte	0x00, 0x00, 0x00, 0x00


//--------------------- .nv.info._ZN3cub18CUB_300001_SM_10006detail11EmptyKernelIvEEvv --------------------------
	.section	.nv.info._ZN3cub18CUB_300001_SM_10006detail11EmptyKernelIvEEvv,"",@"SHT_CUDA_INFO"
	.sectionflags	@""
	.align	4


	//----- nvinfo : EIATTR_CUDA_API_VERSION
	.align		4
        /*0000*/ 	.byte	0x04, 0x37
        /*0002*/ 	.short	(.L_70 - .L_69)
.L_69:
        /*0004*/ 	.word	0x00000082


	//----- nvinfo : EIATTR_SPARSE_MMA_MASK
	.align		4
.L_70:
        /*0008*/ 	.byte	0x03, 0x50
        /*000a*/ 	.short	0x0000


	//----- nvinfo : EIATTR_MAXREG_COUNT
	.align		4
        /*000c*/ 	.byte	0x03, 0x1b
        /*000e*/ 	.short	0x00ff


	//----- nvinfo : EIATTR_MERCURY_ISA_VERSION
	.align		4
        /*0010*/ 	.byte	0x03, 0x5f
        /*0012*/ 	.short	0x0101


	//----- nvinfo : EIATTR_VRC_CTA_INIT_COUNT
	.align		4
        /*0014*/ 	.byte	0x02, 0x4a
	.zero		1
	.zero		1


	//----- nvinfo : EIATTR_EXIT_INSTR_OFFSETS
	.align		4
        /*0018*/ 	.byte	0x04, 0x1c
        /*001a*/ 	.short	(.L_72 - .L_71)


	//   ....[0]....
.L_71:
        /*001c*/ 	.word	0x00000010


	//----- nvinfo : EIATTR_SW_WAR
	.align		4
.L_72:
        /*0020*/ 	.byte	0x04, 0x36
        /*0022*/ 	.short	(.L_74 - .L_73)
.L_73:
        /*0024*/ 	.word	0x00000008
.L_74:


//--------------------- .nv.info._Z22jacobi_kernel_1_globalPdS_i --------------------------
	.section	.nv.info._Z22jacobi_kernel_1_globalPdS_i,"",@"SHT_CUDA_INFO"
	.sectionflags	@""
	.align	4


	//----- nvinfo : EIATTR_CUDA_API_VERSION
	.align		4
        /*0000*/ 	.byte	0x04, 0x37
        /*0002*/ 	.short	(.L_76 - .L_75)
.L_75:
        /*0004*/ 	.word	0x00000082


	//----- nvinfo : EIATTR_KPARAM_INFO
	.align		4
.L_76:
        /*0008*/ 	.byte	0x04, 0x17
        /*000a*/ 	.short	(.L_78 - .L_77)
.L_77:
        /*000c*/ 	.word	0x00000000
        /*0010*/ 	.short	0x0002
        /*0012*/ 	.short	0x0010
        /*0014*/ 	.byte	0x00, 0xf0, 0x11, 0x00


	//----- nvinfo : EIATTR_KPARAM_INFO
	.align		4
.L_78:
        /*0018*/ 	.byte	0x04, 0x17
        /*001a*/ 	.short	(.L_80 - .L_79)
.L_79:
        /*001c*/ 	.word	0x00000000
        /*0020*/ 	.short	0x0001
        /*0022*/ 	.short	0x0008
        /*0024*/ 	.byte	0x00, 0xf5, 0x21, 0x00


	//----- nvinfo : EIATTR_KPARAM_INFO
	.align		4
.L_80:
        /*0028*/ 	.byte	0x04, 0x17
        /*002a*/ 	.short	(.L_82 - .L_81)
.L_81:
        /*002c*/ 	.word	0x00000000
        /*0030*/ 	.short	0x0000
        /*0032*/ 	.short	0x0000
        /*0034*/ 	.byte	0x00, 0xf5, 0x21, 0x00


	//----- nvinfo : EIATTR_SPARSE_MMA_MASK
	.align		4
.L_82:
        /*0038*/ 	.byte	0x03, 0x50
        /*003a*/ 	.short	0x0000


	//----- nvinfo : EIATTR_MAXREG_COUNT
	.align		4
        /*003c*/ 	.byte	0x03, 0x1b
        /*003e*/ 	.short	0x00ff


	//----- nvinfo : EIATTR_NUM_BARRIERS
	.align		4
        /*0040*/ 	.byte	0x02, 0x4c
        /*0042*/ 	.byte	0x01
	.zero		1


	//----- nvinfo : EIATTR_MERCURY_ISA_VERSION
	.align		4
        /*0044*/ 	.byte	0x03, 0x5f
        /*0046*/ 	.short	0x0101


	//----- nvinfo : EIATTR_VRC_CTA_INIT_COUNT
	.align		4
        /*0048*/ 	.byte	0x02, 0x4a
	.zero		1
	.zero		1


	//----- nvinfo : EIATTR_EXIT_INSTR_OFFSETS
	.align		4
        /*004c*/ 	.byte	0x04, 0x1c
        /*004e*/ 	.short	(.L_84 - .L_83)


	//   ....[0]....
.L_83:
        /*0050*/ 	.word	0x00000240


	//   ....[1]....
        /*0054*/ 	.word	0x000002c0


	//----- nvinfo : EIATTR_CBANK_PARAM_SIZE
	.align		4
.L_84:
        /*0058*/ 	.byte	0x03, 0x19
        /*005a*/ 	.short	0x0014


	//----- nvinfo : EIATTR_PARAM_CBANK
	.align		4
        /*005c*/ 	.byte	0x04, 0x0a
        /*005e*/ 	.short	(.L_86 - .L_85)
	.align		4
.L_85:
        /*0060*/ 	.word	index@(.nv.constant0._Z22jacobi_kernel_1_globalPdS_i)
        /*0064*/ 	.short	0x0380
        /*0066*/ 	.short	0x0014


	//----- nvinfo : EIATTR_SW_WAR
	.align		4
.L_86:
        /*0068*/ 	.byte	0x04, 0x36
        /*006a*/ 	.short	(.L_88 - .L_87)
.L_87:
        /*006c*/ 	.word	0x00000008
.L_88:


//--------------------- .nv.info._Z15jacobi_kernel_2PdS_ --------------------------
	.section	.nv.info._Z15jacobi_kernel_2PdS_,"",@"SHT_CUDA_INFO"
	.sectionflags	@""
	.align	4


	//----- nvinfo : EIATTR_CUDA_API_VERSION
	.align		4
        /*0000*/ 	.byte	0x04, 0x37
        /*0002*/ 	.short	(.L_90 - .L_89)
.L_89:
        /*0004*/ 	.word	0x00000082


	//----- nvinfo : EIATTR_KPARAM_INFO
	.align		4
.L_90:
        /*0008*/ 	.byte	0x04, 0x17
        /*000a*/ 	.short	(.L_92 - .L_91)
.L_91:
        /*000c*/ 	.word	0x00000000
        /*0010*/ 	.short	0x0001
        /*0012*/ 	.short	0x0008
        /*0014*/ 	.byte	0x00, 0xf5, 0x21, 0x00


	//----- nvinfo : EIATTR_KPARAM_INFO
	.align		4
.L_92:
        /*0018*/ 	.byte	0x04, 0x17
        /*001a*/ 	.short	(.L_94 - .L_93)
.L_93:
        /*001c*/ 	.word	0x00000000
        /*0020*/ 	.short	0x0000
        /*0022*/ 	.short	0x0000
        /*0024*/ 	.byte	0x00, 0xf5, 0x21, 0x00


	//----- nvinfo : EIATTR_SPARSE_MMA_MASK
	.align		4
.L_94:
        /*0028*/ 	.byte	0x03, 0x50
        /*002a*/ 	.short	0x0000


	//----- nvinfo : EIATTR_MAXREG_COUNT
	.align		4
        /*002c*/ 	.byte	0x03, 0x1b
        /*002e*/ 	.short	0x00ff


	//----- nvinfo : EIATTR_MERCURY_ISA_VERSION
	.align		4
        /*0030*/ 	.byte	0x03, 0x5f
        /*0032*/ 	.short	0x0101


	//----- nvinfo : EIATTR_VRC_CTA_INIT_COUNT
	.align		4
        /*0034*/ 	.byte	0x02, 0x4a
	.zero		1
	.zero		1


	//----- nvinfo : EIATTR_EXIT_INSTR_OFFSETS
	.align		4
        /*0038*/ 	.byte	0x04, 0x1c
        /*003a*/ 	.short	(.L_96 - .L_95)


	//   ....[0]....
.L_95:
        /*003c*/ 	.word	0x00000120


	//   ....[1]....
        /*0040*/ 	.word	0x00000430


	//----- nvinfo : EIATTR_CRS_STACK_SIZE
	.align		4
.L_96:
        /*0044*/ 	.byte	0x04, 0x1e
        /*0046*/ 	.short	(.L_98 - .L_97)
.L_97:
        /*0048*/ 	.word	0x00000000


	//----- nvinfo : EIATTR_CBANK_PARAM_SIZE
	.align		4
.L_98:
        /*004c*/ 	.byte	0x03, 0x19
        /*004e*/ 	.short	0x0010


	//----- nvinfo : EIATTR_PARAM_CBANK
	.align		4
        /*0050*/ 	.byte	0x04, 0x0a
        /*0052*/ 	.short	(.L_100 - .L_99)
	.align		4
.L_99:
        /*0054*/ 	.word	index@(.nv.constant0._Z15jacobi_kernel_2PdS_)
        /*0058*/ 	.short	0x0380
        /*005a*/ 	.short	0x0010


	//----- nvinfo : EIATTR_SW_WAR
	.align		4
.L_100:
        /*005c*/ 	.byte	0x04, 0x36
        /*005e*/ 	.short	(.L_102 - .L_101)
.L_101:
        /*0060*/ 	.word	0x00000008
.L_102:


//--------------------- .nv.info._Z21jacobi_kernel_1_blockPdS_S_ --------------------------
	.section	.nv.info._Z21jacobi_kernel_1_blockPdS_S_,"",@"SHT_CUDA_INFO"
	.sectionflags	@""
	.align	4


	//----- nvinfo : EIATTR_CUDA_API_VERSION
	.align		4
        /*0000*/ 	.byte	0x04, 0x37
        /*0002*/ 	.short	(.L_104 - .L_103)
.L_103:
        /*0004*/ 	.word	0x00000082


	//----- nvinfo : EIATTR_KPARAM_INFO
	.align		4
.L_104:
        /*0008*/ 	.byte	0x04, 0x17
        /*000a*/ 	.short	(.L_106 - .L_105)
.L_105:
        /*000c*/ 	.word	0x00000000
        /*0010*/ 	.short	0x0002
        /*0012*/ 	.short	0x0010
        /*0014*/ 	.byte	0x00, 0xf5, 0x21, 0x00


	//----- nvinfo : EIATTR_KPARAM_INFO
	.align		4
.L_106:
        /*0018*/ 	.byte	0x04, 0x17
        /*001a*/ 	.short	(.L_108 - .L_107)
.L_107:
        /*001c*/ 	.word	0x00000000
        /*0020*/ 	.short	0x0001
        /*0022*/ 	.short	0x0008
        /*0024*/ 	.byte	0x00, 0xf5, 0x21, 0x00


	//----- nvinfo : EIATTR_KPARAM_INFO
	.align		4
.L_108:
        /*0028*/ 	.byte	0x04, 0x17
        /*002a*/ 	.short	(.L_110 - .L_109)
.L_109:
        /*002c*/ 	.word	0x00000000
        /*0030*/ 	.short	0x0000
        /*0032*/ 	.short	0x0000
        /*0034*/ 	.byte	0x00, 0xf5, 0x21, 0x00


	//----- nvinfo : EIATTR_SPARSE_MMA_MASK
	.align		4
.L_110:
        /*0038*/ 	.byte	0x03, 0x50
        /*003a*/ 	.short	0x0000


	//----- nvinfo : EIATTR_MAXREG_COUNT
	.align		4
        /*003c*/ 	.byte	0x03, 0x1b
        /*003e*/ 	.short	0x00ff


	//----- nvinfo : EIATTR_NUM_BARRIERS
	.align		4
        /*0040*/ 	.byte	0x02, 0x4c
        /*0042*/ 	.byte	0x01
	.zero		1


	//----- nvinfo : EIATTR_MERCURY_ISA_VERSION
	.align		4
        /*0044*/ 	.byte	0x03, 0x5f
        /*0046*/ 	.short	0x0101


	//----- nvinfo : EIATTR_VRC_CTA_INIT_COUNT
	.align		4
        /*0048*/ 	.byte	0x02, 0x4a
	.zero		1
	.zero		1


	//----- nvinfo : EIATTR_EXIT_INSTR_OFFSETS
	.align		4
        /*004c*/ 	.byte	0x04, 0x1c
        /*004e*/ 	.short	(.L_112 - .L_111)


	//   ....[0]....
.L_111:
        /*0050*/ 	.word	0x00000390


	//   ....[1]....
        /*0054*/ 	.word	0x00000450


	//----- nvinfo : EIATTR_CBANK_PARAM_SIZE
	.align		4
.L_112:
        /*0058*/ 	.byte	0x03, 0x19
        /*005a*/ 	.short	0x0018


	//----- nvinfo : EIATTR_PARAM_CBANK
	.align		4
        /*005c*/ 	.byte	0x04, 0x0a
        /*005e*/ 	.short	(.L_114 - .L_113)
	.align		4
.L_113:
        /*0060*/ 	.word	index@(.nv.constant0._Z21jacobi_kernel_1_blockPdS_S_)
        /*0064*/ 	.short	0x0380
        /*0066*/ 	.short	0x0018


	//----- nvinfo : EIATTR_SW_WAR
	.align		4
.L_114:
        /*0068*/ 	.byte	0x04, 0x36
        /*006a*/ 	.short	(.L_116 - .L_115)
.L_115:
        /*006c*/ 	.word	0x00000008
.L_116:


//--------------------- .nv.callgraph             --------------------------
	.section	.nv.callgraph,"",@"SHT_CUDA_CALLGRAPH"
	.align	4
	.sectionentsize	8
	.align		4
        /*0000*/ 	.word	0x00000000
	.align		4
        /*0004*/ 	.word	0xffffffff
	.align		4
        /*0008*/ 	.word	0x00000000
	.align		4
        /*000c*/ 	.word	0xfffffffe
	.align		4
        /*0010*/ 	.word	0x00000000
	.align		4
        /*0014*/ 	.word	0xfffffffd
	.align		4
        /*0018*/ 	.word	0x00000000
	.align		4
        /*001c*/ 	.word	0xfffffffc


//--------------------- .nv.constant4             --------------------------
	.section	.nv.constant4,"a",@progbits
	.align	8
	.align		8
.nv.constant4:
        /*0000*/ 	.dword	_ZN34_INTERNAL_e8d51477_4_k_cu_16ef8f284cuda3std3__45__cpo5beginE
	.align		8
        /*0008*/ 	.dword	_ZN34_INTERNAL_e8d51477_4_k_cu_16ef8f284cuda3std3__45__cpo3endE
	.align		8
        /*0010*/ 	.dword	_ZN34_INTERNAL_e8d51477_4_k_cu_16ef8f284cuda3std3__45__cpo6cbeginE
	.align		8
        /*0018*/ 	.dword	_ZN34_INTERNAL_e8d51477_4_k_cu_16ef8f284cuda3std3__45__cpo4cendE
	.align		8
        /*0020*/ 	.dword	_ZN34_INTERNAL_e8d51477_4_k_cu_16ef8f284cuda3std3__45__cpo6rbeginE
	.align		8
        /*0028*/ 	.dword	_ZN34_INTERNAL_e8d51477_4_k_cu_16ef8f284cuda3std3__45__cpo4rendE
	.align		8
        /*0030*/ 	.dword	_ZN34_INTERNAL_e8d51477_4_k_cu_16ef8f284cuda3std3__45__cpo7crbeginE
	.align		8
        /*0038*/ 	.dword	_ZN34_INTERNAL_e8d51477_4_k_cu_16ef8f284cuda3std3__45__cpo5crendE
	.align		8
        /*0040*/ 	.dword	_ZN34_INTERNAL_e8d51477_4_k_cu_16ef8f284cuda3std3__436_GLOBAL__N__e8d51477_4_k_cu_16ef8f286ignoreE
	.align		8
        /*0048*/ 	.dword	_ZN34_INTERNAL_e8d51477_4_k_cu_16ef8f284cuda3std3__419piecewise_constructE
	.align		8
        /*0050*/ 	.dword	_ZN34_INTERNAL_e8d51477_4_k_cu_16ef8f284cuda3std3__48in_placeE
	.align		8
        /*0058*/ 	.dword	_ZN34_INTERNAL_e8d51477_4_k_cu_16ef8f284cuda3std3__420unreachable_sentinelE
	.align		8
        /*0060*/ 	.dword	_ZN34_INTERNAL_e8d51477_4_k_cu_16ef8f284cuda3std3__47nulloptE
	.align		8
        /*0068*/ 	.dword	_ZN34_INTERNAL_e8d51477_4_k_cu_16ef8f284cuda3std3__48unexpectE
	.align		8
        /*0070*/ 	.dword	_ZN34_INTERNAL_e8d51477_4_k_cu_16ef8f284cuda3std6ranges3__45__cpo4swapE
	.align		8
        /*0078*/ 	.dword	_ZN34_INTERNAL_e8d51477_4_k_cu_16ef8f284cuda3std6ranges3__45__cpo9iter_moveE
	.align		8
        /*0080*/ 	.dword	_ZN34_INTERNAL_e8d51477_4_k_cu_16ef8f284cuda3std6ranges3__45__cpo5beginE
	.align		8
        /*0088*/ 	.dword	_ZN34_INTERNAL_e8d51477_4_k_cu_16ef8f284cuda3std6ranges3__45__cpo3endE
	.align		8
        /*0090*/ 	.dword	_ZN34_INTERNAL_e8d51477_4_k_cu_16ef8f284cuda3std6ranges3__45__cpo6cbeginE
	.align		8
        /*0098*/ 	.dword	_ZN34_INTERNAL_e8d51477_4_k_cu_16ef8f284cuda3std6ranges3__45__cpo4cendE
	.align		8
        /*00a0*/ 	.dword	_ZN34_INTERNAL_e8d51477_4_k_cu_16ef8f284cuda3std6ranges3__45__cpo7advanceE
	.align		8
        /*00a8*/ 	.dword	_ZN34_INTERNAL_e8d51477_4_k_cu_16ef8f284cuda3std6ranges3__45__cpo9iter_swapE
	.align		8
        /*00b0*/ 	.dword	_ZN34_INTERNAL_e8d51477_4_k_cu_16ef8f284cuda3std6ranges3__45__cpo4nextE
	.align		8
        /*00b8*/ 	.dword	_ZN34_INTERNAL_e8d51477_4_k_cu_16ef8f284cuda3std6ranges3__45__cpo4prevE
	.align		8
        /*00c0*/ 	.dword	_ZN34_INTERNAL_e8d51477_4_k_cu_16ef8f284cuda3std6ranges3__45__cpo4dataE
	.align		8
        /*00c8*/ 	.dword	_ZN34_INTERNAL_e8d51477_4_k_cu_16ef8f284cuda3std6ranges3__45__cpo5cdataE
	.align		8
        /*00d0*/ 	.dword	_ZN34_INTERNAL_e8d51477_4_k_cu_16ef8f284cuda3std6ranges3__45__cpo4sizeE
	.align		8
        /*00d8*/ 	.dword	_ZN34_INTERNAL_e8d51477_4_k_cu_16ef8f284cuda3std6ranges3__45__cpo5ssizeE
	.align		8
        /*00e0*/ 	.dword	_ZN34_INTERNAL_e8d51477_4_k_cu_16ef8f284cuda3std6ranges3__45__cpo8distanceE
	.align		8
        /*00e8*/ 	.dword	_ZN34_INTERNAL_e8d51477_4_k_cu_16ef8f286thrust24THRUST_300001_SM_1000_NS8cuda_cub3parE
	.align		8
        /*00f0*/ 	.dword	_ZN34_INTERNAL_e8d51477_4_k_cu_16ef8f286thrust24THRUST_300001_SM_1000_NS8cuda_cub10par_nosyncE
	.align		8
        /*00f8*/ 	.dword	_ZN34_INTERNAL_e8d51477_4_k_cu_16ef8f286thrust24THRUST_300001_SM_1000_NS6system6detail10sequential3seqE
	.align		8
        /*0100*/ 	.dword	_ZN34_INTERNAL_e8d51477_4_k_cu_16ef8f286thrust24THRUST_300001_SM_1000_NS12placeholders2_1E
	.align		8
        /*0108*/ 	.dword	_ZN34_INTERNAL_e8d51477_4_k_cu_16ef8f286thrust24THRUST_300001_SM_1000_NS12placeholders2_2E
	.align		8
        /*0110*/ 	.dword	_ZN34_INTERNAL_e8d51477_4_k_cu_16ef8f286thrust24THRUST_300001_SM_1000_NS12placeholders2_3E
	.align		8
        /*0118*/ 	.dword	_ZN34_INTERNAL_e8d51477_4_k_cu_16ef8f286thrust24THRUST_300001_SM_1000_NS12placeholders2_4E
	.align		8
        /*0120*/ 	.dword	_ZN34_INTERNAL_e8d51477_4_k_cu_16ef8f286thrust24THRUST_300001_SM_1000_NS12placeholders2_5E
	.align		8
        /*0128*/ 	.dword	_ZN34_INTERNAL_e8d51477_4_k_cu_16ef8f286thrust24THRUST_300001_SM_1000_NS12placeholders2_6E
	.align		8
        /*0130*/ 	.dword	_ZN34_INTERNAL_e8d51477_4_k_cu_16ef8f286thrust24THRUST_300001_SM_1000_NS12placeholders2_7E
	.align		8
        /*0138*/ 	.dword	_ZN34_INTERNAL_e8d51477_4_k_cu_16ef8f286thrust24THRUST_300001_SM_1000_NS12placeholders2_8E
	.align		8
        /*0140*/ 	.dword	_ZN34_INTERNAL_e8d51477_4_k_cu_16ef8f286thrust24THRUST_300001_SM_1000_NS12placeholders2_9E
	.align		8
        /*0148*/ 	.dword	_ZN34_INTERNAL_e8d51477_4_k_cu_16ef8f286thrust24THRUST_300001_SM_1000_NS12placeholders3_10E
	.align		8
        /*0150*/ 	.dword	_ZN34_INTERNAL_e8d51477_4_k_cu_16ef8f286thrust24THRUST_300001_SM_1000_NS3seqE


//--------------------- .text._ZN3cub18CUB_300001_SM_10006detail11EmptyKernelIvEEvv --------------------------
	.section	.text._ZN3cub18CUB_300001_SM_10006detail11EmptyKernelIvEEvv,"ax",@progbits
	.align	128
        .global         _ZN3cub18CUB_300001_SM_10006detail11EmptyKernelIvEEvv
        .type           _ZN3cub18CUB_300001_SM_10006detail11EmptyKernelIvEEvv,@function
        .size           _ZN3cub18CUB_300001_SM_10006detail11EmptyKernelIvEEvv,(.L_x_15 - _ZN3cub18CUB_300001_SM_10006detail11EmptyKernelIvEEvv)
        .other          _ZN3cub18CUB_300001_SM_10006detail11EmptyKernelIvEEvv,@"STO_CUDA_ENTRY STV_DEFAULT"
_ZN3cub18CUB_300001_SM_10006detail11EmptyKernelIvEEvv:
.text._ZN3cub18CUB_300001_SM_10006detail11EmptyKernelIvEEvv:
[----:B------:R-:W-:Y:S01]  /*0000*/  LDC R1, c[0x0][0x37c] ;  /* 0x0000df00ff017b82 */ /* 0x000fe20000000800 */
[----:B------:R-:W-:Y:S05]  /*0010*/  EXIT ;  /* 0x000000000000794d */ /* 0x000fea0003800000 */
.L_x_0:
[----:B------:R-:W-:-:S00]  /*0020*/  BRA `(.L_x_0) ;  /* 0xfffffffc00fc7947 */ /* 0x000fc0000383ffff */
[----:B------:R-:W-:-:S00]  /*0030*/  NOP ;  /* 0x0000000000007918 */ /* 0x000fc00000000000 */
        /* <DEDUP_REMOVED lines=12> */
.L_x_15:


//--------------------- .text._Z22jacobi_kernel_1_globalPdS_i --------------------------
	.section	.text._Z22jacobi_kernel_1_globalPdS_i,"ax",@progbits
	.align	128
        .global         _Z22jacobi_kernel_1_globalPdS_i
        .type           _Z22jacobi_kernel_1_globalPdS_i,@function
        .size           _Z22jacobi_kernel_1_globalPdS_i,(.L_x_16 - _Z22jacobi_kernel_1_globalPdS_i)
        .other          _Z22jacobi_kernel_1_globalPdS_i,@"STO_CUDA_ENTRY STV_DEFAULT"
_Z22jacobi_kernel_1_globalPdS_i:
.text._Z22jacobi_kernel_1_globalPdS_i:
[----:B------:R-:W-:Y:S01]  /*0000*/  LDC R1, c[0x0][0x37c] ;  /* 0x0000df00ff017b82 */ /* 0x000fe20000000800 */
[----:B------:R-:W0:Y:S01]  /*0010*/  S2R R9, SR_CTAID.X ;  /* 0x0000000000097919 */ /* 0x000e220000002500 */
[----:B------:R-:W0:Y:S01]  /*0020*/  LDCU UR8, c[0x0][0x360] ;  /* 0x00006c00ff0877ac */ /* 0x000e220008000800 */
[----:B------:R-:W-:Y:S01]  /*0030*/  IMAD.MOV.U32 R2, RZ, RZ, 0x0 ;  /* 0x00000000ff027424 */ /* 0x000fe200078e00ff */
[----:B------:R-:W0:Y:S01]  /*0040*/  S2R R6, SR_TID.X ;  /* 0x0000000000067919 */ /* 0x000e220000002100 */
[----:B------:R-:W1:Y:S01]  /*0050*/  LDCU UR4, c[0x0][0x390] ;  /* 0x00007200ff0477ac */ /* 0x000e620008000800 */
[----:B------:R-:W-:Y:S01]  /*0060*/  IMAD.MOV.U32 R3, RZ, RZ, -0x100000 ;  /* 0xfff00000ff037424 */ /* 0x000fe200078e00ff */
[----:B------:R-:W2:Y:S01]  /*0070*/  LDCU.64 UR6, c[0x0][0x358] ;  /* 0x00006b00ff0677ac */ /* 0x000ea20008000a00 */
[----:B0-----:R-:W-:-:S05]  /*0080*/  IMAD R7, R9, UR8, R6 ;  /* 0x0000000809077c24 */ /* 0x001fca000f8e0206 */
[----:B-1----:R-:W-:-:S13]  /*0090*/  ISETP.GE.AND P0, PT, R7, UR4, PT ;  /* 0x0000000407007c0c */ /* 0x002fda000bf06270 */
[----:B------:R-:W0:Y:S02]  /*00a0*/  @!P0 LDC.64 R4, c[0x0][0x380] ;  /* 0x0000e000ff048b82 */ /* 0x000e240000000a00 */
[----:B0-----:R-:W-:-:S05]  /*00b0*/  @!P0 IMAD.WIDE R4, R7, 0x8, R4 ;  /* 0x0000000807048825 */ /* 0x001fca00078e0204 */
[----:B--2---:R-:W2:Y:S01]  /*00c0*/  @!P0 LDG.E.64 R2, desc[UR6][R4.64] ;  /* 0x0000000604028981 */ /* 0x004ea2000c1e1b00 */
[----:B------:R-:W0:Y:S01]  /*00d0*/  S2UR UR5, SR_CgaCtaId ;  /* 0x00000000000579c3 */ /* 0x000e220000008800 */
[----:B------:R-:W-:Y:S01]  /*00e0*/  IMAD.U32 R0, RZ, RZ, UR8 ;  /* 0x00000008ff007e24 */ /* 0x000fe2000f8e00ff */
[----:B------:R-:W-:Y:S01]  /*00f0*/  UMOV UR4, 0x400 ;  /* 0x0000040000047882 */ /* 0x000fe20000000000 */
[----:B------:R-:W-:-:S03]  /*0100*/  ISETP.NE.AND P0, PT, R6, RZ, PT ;  /* 0x000000ff0600720c */ /* 0x000fc60003f05270 */
[----:B------:R-:W-:Y:S01]  /*0110*/  ISETP.GE.U32.AND P1, PT, R0, 0x2, PT ;  /* 0x000000020000780c */ /* 0x000fe20003f26070 */
[----:B0-----:R-:W-:-:S06]  /*0120*/  ULEA UR4, UR5, UR4, 0x18 ;  /* 0x0000000405047291 */ /* 0x001fcc000f8ec0ff */
[----:B------:R-:W-:-:S05]  /*0130*/  LEA R7, R6, UR4, 0x3 ;  /* 0x0000000406077c11 */ /* 0x000fca000f8e18ff */
[----:B--2---:R0:W-:Y:S01]  /*0140*/  STS.64 [R7], R2 ;  /* 0x0000000207007388 */ /* 0x0041e20000000a00 */
[----:B------:R-:W-:Y:S06]  /*0150*/  BAR.SYNC.DEFER_BLOCKING 0x0 ;  /* 0x0000000000007b1d */ /* 0x000fec0000010000 */
[----:B------:R-:W-:Y:S05]  /*0160*/  @!P1 BRA `(.L_x_1) ;  /* 0x0000000000349947 */ /* 0x000fea0003800000 */
.L_x_2:
[----:B------:R-:W-:-:S04]  /*0170*/  SHF.R.U32.HI R8, RZ, 0x1, R0 ;  /* 0x00000001ff087819 */ /* 0x000fc80000011600 */
[----:B------:R-:W-:-:S13]  /*0180*/  ISETP.GE.U32.AND P2, PT, R6, R8, PT ;  /* 0x000000080600720c */ /* 0x000fda0003f46070 */
[----:B------:R-:W-:Y:S01]  /*0190*/  @!P2 IMAD R4, R8, 0x8, R7 ;  /* 0x000000080804a824 */ /* 0x000fe200078e0207 */
[----:B01----:R-:W-:Y:S05]  /*01a0*/  @!P2 LDS.64 R2, [R7] ;  /* 0x000000000702a984 */ /* 0x003fea0000000a00 */
[----:B------:R-:W0:Y:S02]  /*01b0*/  @!P2 LDS.64 R4, [R4] ;  /* 0x000000000404a984 */ /* 0x000e240000000a00 */
[----:B0-----:R-:W-:-:S06]  /*01c0*/  @!P2 DSETP.GT.AND P1, PT, R2, R4, PT ;  /* 0x000000040200a22a */ /* 0x001fcc0003f24000 */
[----:B------:R-:W-:Y:S02]  /*01d0*/  @!P2 FSEL R2, R2, R4, P1 ;  /* 0x000000040202a208 */ /* 0x000fe40000800000 */
[----:B------:R-:W-:Y:S02]  /*01e0*/  @!P2 FSEL R3, R3, R5, P1 ;  /* 0x000000050303a208 */ /* 0x000fe40000800000 */
[----:B------:R-:W-:Y:S01]  /*01f0*/  ISETP.GT.U32.AND P1, PT, R0, 0x3, PT ;  /* 0x000000030000780c */ /* 0x000fe20003f24070 */
[----:B------:R-:W-:Y:S02]  /*0200*/  IMAD.MOV.U32 R0, RZ, RZ, R8 ;  /* 0x000000ffff007224 */ /* 0x000fe400078e0008 */
[----:B------:R1:W-:Y:S01]  /*0210*/  @!P2 STS.64 [R7], R2 ;  /* 0x000000020700a388 */ /* 0x0003e20000000a00 */
[----:B------:R-:W-:Y:S09]  /*0220*/  BAR.SYNC.DEFER_BLOCKING 0x0 ;  /* 0x0000000000007b1d */ /* 0x000ff20000010000 */
[----:B------:R-:W-:Y:S05]  /*0230*/  @P1 BRA `(.L_x_2) ;  /* 0xfffffffc00cc1947 */ /* 0x000fea000383ffff */
.L_x_1:
[----:B------:R-:W-:Y:S05]  /*0240*/  @P0 EXIT ;  /* 0x000000000000094d */ /* 0x000fea0003800000 */
[----:B------:R-:W2:Y:S01]  /*0250*/  S2UR UR5, SR_CgaCtaId ;  /* 0x00000000000579c3 */ /* 0x000ea20000008800 */
[----:B------:R-:W-:-:S07]  /*0260*/  UMOV UR4, 0x400 ;  /* 0x0000040000047882 */ /* 0x000fce0000000000 */
[----:B------:R-:W3:Y:S01]  /*0270*/  LDC.64 R4, c[0x0][0x388] ;  /* 0x0000e200ff047b82 */ /* 0x000ee20000000a00 */
[----:B--2---:R-:W-:Y:S01]  /*0280*/  ULEA UR4, UR5, UR4, 0x18 ;  /* 0x0000000405047291 */ /* 0x004fe2000f8ec0ff */
[----:B---3--:R-:W-:-:S08]  /*0290*/  IMAD.WIDE.U32 R4, R9, 0x8, R4 ;  /* 0x0000000809047825 */ /* 0x008fd000078e0004 */
[----:B01----:R-:W0:Y:S04]  /*02a0*/  LDS.64 R2, [UR4] ;  /* 0x00000004ff027984 */ /* 0x003e280008000a00 */
[----:B0-----:R-:W-:Y:S01]  /*02b0*/  STG.E.64 desc[UR6][R4.64], R2 ;  /* 0x0000000204007986 */ /* 0x001fe2000c101b06 */
[----:B------:R-:W-:Y:S05]  /*02c0*/  EXIT ;  /* 0x000000000000794d */ /* 0x000fea0003800000 */
.L_x_3:
        /* <DEDUP_REMOVED lines=11> */
.L_x_16:


//--------------------- .text._Z15jacobi_kernel_2PdS_ --------------------------
	.section	.text._Z15jacobi_kernel_2PdS_,"ax",@progbits
	.align	128
        .global         _Z15jacobi_kernel_2PdS_
        .type           _Z15jacobi_kernel_2PdS_,@function
        .size           _Z15jacobi_kernel_2PdS_,(.L_x_14 - _Z15jacobi_kernel_2PdS_)
        .other          _Z15jacobi_kernel_2PdS_,@"STO_CUDA_ENTRY STV_DEFAULT"
_Z15jacobi_kernel_2PdS_:
.text._Z15jacobi_kernel_2PdS_:
[----:B------:R-:W-:Y:S01]  /*0000*/  LDC R1, c[0x0][0x37c] ;  /* 0x0000df00ff017b82 */ /* 0x000fe20000000800 */
[----:B------:R-:W0:Y:S07]  /*0010*/  S2R R5, SR_TID.Y ;  /* 0x0000000000057919 */ /* 0x000e2e0000002200 */
[----:B------:R-:W1:Y:S01]  /*0020*/  LDC R0, c[0x0][0x368] ;  /* 0x0000da00ff007b82 */ /* 0x000e620000000800 */
[----:B------:R-:W1:Y:S01]  /*0030*/  S2R R3, SR_TID.Z ;  /* 0x0000000000037919 */ /* 0x000e620000002300 */
[----:B------:R-:W2:Y:S06]  /*0040*/  S2R R7, SR_TID.X ;  /* 0x0000000000077919 */ /* 0x000eac0000002100 */
[----:B------:R-:W0:Y:S08]  /*0050*/  S2UR UR5, SR_CTAID.Y ;  /* 0x00000000000579c3 */ /* 0x000e300000002600 */
[----:B------:R-:W0:Y:S08]  /*0060*/  LDC R4, c[0x0][0x364] ;  /* 0x0000d900ff047b82 */ /* 0x000e300000000800 */
[----:B------:R-:W1:Y:S08]  /*0070*/  S2UR UR4, SR_CTAID.Z ;  /* 0x00000000000479c3 */ /* 0x000e700000002700 */
[----:B------:R-:W2:Y:S08]  /*0080*/  S2UR UR6, SR_CTAID.X ;  /* 0x00000000000679c3 */ /* 0x000eb00000002500 */
[----:B------:R-:W2:Y:S01]  /*0090*/  LDC R2, c[0x0][0x360] ;  /* 0x0000d800ff027b82 */ /* 0x000ea20000000800 */
[----:B0-----:R-:W-:-:S02]  /*00a0*/  IMAD R4, R4, UR5, R5 ;  /* 0x0000000504047c24 */ /* 0x001fc4000f8e0205 */
[----:B-1----:R-:W-:Y:S02]  /*00b0*/  IMAD R0, R0, UR4, R3 ;  /* 0x0000000400007c24 */ /* 0x002fe4000f8e0203 */
[----:B------:R-:W-:-:S05]  /*00c0*/  VIADD R3, R4, 0xffffffff ;  /* 0xffffffff04037836 */ /* 0x000fca0000000000 */
[----:B------:R-:W-:Y:S01]  /*00d0*/  VIADDMNMX.U32 R3, R0, 0xffffffff, R3, !PT ;  /* 0xffffffff00037846 */ /* 0x000fe20007800003 */
[----:B--2---:R-:W-:-:S04]  /*00e0*/  IMAD R5, R2, UR6, R7 ;  /* 0x0000000602057c24 */ /* 0x004fc8000f8e0207 */
[----:B------:R-:W-:-:S05]  /*00f0*/  VIADD R6, R5, 0xffffffff ;  /* 0xffffffff05067836 */ /* 0x000fca0000000000 */
[----:B------:R-:W-:-:S04]  /*0100*/  VIMNMX.U32 R3, PT, PT, R3, R6, !PT ;  /* 0x0000000603037248 */ /* 0x000fc80007fe0000 */
[----:B------:R-:W-:-:S13]  /*0110*/  ISETP.GT.U32.AND P0, PT, R3, 0x381, PT ;  /* 0x000003810300780c */ /* 0x000fda0003f04070 */
[----:B------:R-:W-:Y:S05]  /*0120*/  @P0 EXIT ;  /* 0x000000000000094d */ /* 0x000fea0003800000 */
[----:B------:R-:W0:Y:S01]  /*0130*/  LDC.64 R2, c[0x0][0x380] ;  /* 0x0000e000ff027b82 */ /* 0x000e220000000a00 */
[----:B------:R-:W-:Y:S01]  /*0140*/  IMAD R4, R4, 0x384, RZ ;  /* 0x0000038404047824 */ /* 0x000fe200078e02ff */
[----:B------:R-:W1:Y:S03]  /*0150*/  LDCU.64 UR4, c[0x0][0x358] ;  /* 0x00006b00ff0477ac */ /* 0x000e660008000a00 */
[C-C-:B------:R-:W-:Y:S02]  /*0160*/  IMAD.IADD R7, R5.reuse, 0x1, R4.reuse ;  /* 0x0000000105077824 */ /* 0x140fe400078e0204 */
[C---:B------:R-:W-:Y:S02]  /*0170*/  IMAD R4, R0.reuse, 0xc5c10, R4 ;  /* 0x000c5c1000047824 */ /* 0x040fe400078e0204 */
[----:B------:R-:W-:Y:S02]  /*0180*/  IMAD R7, R0, 0xc5c10, R7 ;  /* 0x000c5c1000077824 */ /* 0x000fe400078e0207 */
[----:B------:R-:W-:-:S02]  /*0190*/  IMAD.IADD R0, R5, 0x1, R4 ;  /* 0x0000000105007824 */ /* 0x000fc400078e0204 */
[----:B------:R-:W-:Y:S01]  /*01a0*/  IMAD.IADD R15, R6, 0x1, R4 ;  /* 0x00000001060f7824 */ /* 0x000fe200078e0204 */
[----:B------:R-:W-:Y:S01]  /*01b0*/  IADD3 R7, PT, PT, R7, -0x384, RZ ;  /* 0xfffffc7c07077810 */ /* 0x000fe20007ffe0ff */
[----:B------:R-:W-:-:S04]  /*01c0*/  VIADD R13, R0, 0xfff3a3f0 ;  /* 0xfff3a3f0000d7836 */ /* 0x000fc80000000000 */
[----:B0-----:R-:W-:-:S04]  /*01d0*/  IMAD.WIDE.U32 R10, R7, 0x8, R2 ;  /* 0x00000008070a7825 */ /* 0x001fc800078e0002 */
[--C-:B------:R-:W-:Y:S02]  /*01e0*/  IMAD.WIDE.U32 R12, R13, 0x8, R2.reuse ;  /* 0x000000080d0c7825 */ /* 0x100fe400078e0002 */
[----:B-1----:R-:W2:Y:S02]  /*01f0*/  LDG.E.64 R10, desc[UR4][R10.64] ;  /* 0x000000040a0a7981 */ /* 0x002ea4000c1e1b00 */
[--C-:B------:R-:W-:Y:S02]  /*0200*/  IMAD.WIDE.U32 R14, R15, 0x8, R2.reuse ;  /* 0x000000080f0e7825 */ /* 0x100fe400078e0002 */
[----:B------:R-:W2:Y:S04]  /*0210*/  LDG.E.64 R12, desc[UR4][R12.64] ;  /* 0x000000040c0c7981 */ /* 0x000ea8000c1e1b00 */
[----:B------:R-:W3:Y:S01]  /*0220*/  LDG.E.64 R14, desc[UR4][R14.64] ;  /* 0x000000040e0e7981 */ /* 0x000ee2000c1e1b00 */
[----:B------:R-:W-:-:S05]  /*0230*/  IMAD.WIDE.U32 R16, R0, 0x8, R2 ;  /* 0x0000000800107825 */ /* 0x000fca00078e0002 */
[----:B------:R-:W4:Y:S04]  /*0240*/  LDG.E.64 R8, desc[UR4][R16.64+0x8] ;  /* 0x0000080410087981 */ /* 0x000f28000c1e1b00 */
[----:B------:R-:W5:Y:S04]  /*0250*/  LDG.E.64 R4, desc[UR4][R16.64+0x1c20] ;  /* 0x001c200410047981 */ /* 0x000f68000c1e1b00 */
[----:B------:R-:W5:Y:S01]  /*0260*/  LDG.E.64 R2, desc[UR4][R16.64+0x62e080] ;  /* 0x62e0800410027981 */ /* 0x000f62000c1e1b00 */
[----:B------:R-:W0:Y:S01]  /*0270*/  MUFU.RCP64H R19, 6 ;  /* 0x4018000000137908 */ /* 0x000e220000001800 */
[----:B------:R-:W-:-:S02]  /*0280*/  HFMA2 R18, -RZ, RZ, 0, 5.9604644775390625e-08 ;  /* 0x00000001ff127431 */ /* 0x000fc400000001ff */
[----:B------:R-:W-:Y:S01]  /*0290*/  IMAD.MOV.U32 R6, RZ, RZ, 0x0 ;  /* 0x00000000ff067424 */ /* 0x000fe200078e00ff */
[----:B------:R-:W-:Y:S01]  /*02a0*/  BSSY.RECONVERGENT B0, `(.L_x_4) ;  /* 0x0000015000007945 */ /* 0x000fe20003800200 */
[----:B------:R-:W-:-:S06]  /*02b0*/  IMAD.MOV.U32 R7, RZ, RZ, 0x40180000 ;  /* 0x40180000ff077424 */ /* 0x000fcc00078e00ff */
[----:B0-----:R-:W-:-:S08]  /*02c0*/  DFMA R20, R18, -R6, 1 ;  /* 0x3ff000001214742b */ /* 0x001fd00000000806 */
[----:B------:R-:W-:-:S08]  /*02d0*/  DFMA R20, R20, R20, R20 ;  /* 0x000000141414722b */ /* 0x000fd00000000014 */
[----:B------:R-:W-:-:S08]  /*02e0*/  DFMA R20, R18, R20, R18 ;  /* 0x000000141214722b */ /* 0x000fd00000000012 */
[----:B------:R-:W-:-:S08]  /*02f0*/  DFMA R6, R20, -R6, 1 ;  /* 0x3ff000001406742b */ /* 0x000fd00000000806 */
[----:B------:R-:W-:Y:S02]  /*0300*/  DFMA R6, R20, R6, R20 ;  /* 0x000000061406722b */ /* 0x000fe40000000014 */
[----:B--2---:R-:W-:-:S08]  /*0310*/  DADD R10, R12, R10 ;  /* 0x000000000c0a7229 */ /* 0x004fd0000000000a */
[----:B---3--:R-:W-:-:S08]  /*0320*/  DADD R10, R10, R14 ;  /* 0x000000000a0a7229 */ /* 0x008fd0000000000e */
[----:B----4-:R-:W-:-:S08]  /*0330*/  DADD R8, R10, R8 ;  /* 0x000000000a087229 */ /* 0x010fd00000000008 */
[----:B-----5:R-:W-:-:S08]  /*0340*/  DADD R4, R8, R4 ;  /* 0x0000000008047229 */ /* 0x020fd00000000004 */
[----:B------:R-:W-:-:S08]  /*0350*/  DADD R4, R4, R2 ;  /* 0x0000000004047229 */ /* 0x000fd00000000002 */
[----:B------:R-:W-:Y:S02]  /*0360*/  DMUL R2, R4, R6 ;  /* 0x0000000604027228 */ /* 0x000fe40000000000 */
[----:B------:R-:W-:-:S06]  /*0370*/  FSETP.GEU.AND P1, PT, |R5|, 6.5827683646048100446e-37, PT ;  /* 0x036000000500780b */ /* 0x000fcc0003f2e200 */
[----:B------:R-:W-:-:S08]  /*0380*/  DFMA R8, R2, -6, R4 ;  /* 0xc01800000208782b */ /* 0x000fd00000000004 */
[----:B------:R-:W-:-:S10]  /*0390*/  DFMA R2, R6, R8, R2 ;  /* 0x000000080602722b */ /* 0x000fd40000000002 */
[----:B------:R-:W-:-:S05]  /*03a0*/  FFMA R6, RZ, 2.375, R3 ;  /* 0x40180000ff067823 */ /* 0x000fca0000000003 */
[----:B------:R-:W-:-:S13]  /*03b0*/  FSETP.GT.AND P0, PT, |R6|, 1.469367938527859385e-39, PT ;  /* 0x001000000600780b */ /* 0x000fda0003f04200 */
[----:B------:R-:W-:Y:S05]  /*03c0*/  @P0 BRA P1, `(.L_x_5) ;  /* 0x0000000000080947 */ /* 0x000fea0000800000 */
[----:B------:R-:W-:-:S07]  /*03d0*/  MOV R6, 0x3f0 ;  /* 0x000003f000067802 */ /* 0x000fce0000000f00 */
[----:B------:R-:W-:Y:S05]  /*03e0*/  CALL.REL.NOINC `($__internal_0_$__cuda_sm20_div_rn_f64_full) ;  /* 0x0000000000147944 */ /* 0x000fea0003c00000 */
.L_x_5:
[----:B------:R-:W-:Y:S05]  /*03f0*/  BSYNC.RECONVERGENT B0 ;  /* 0x0000000000007941 */ /* 0x000fea0003800200 */
.L_x_4:
[----:B------:R-:W0:Y:S02]  /*0400*/  LDC.64 R4, c[0x0][0x388] ;  /* 0x0000e200ff047b82 */ /* 0x000e240000000a00 */
[----:B0-----:R-:W-:-:S05]  /*0410*/  IMAD.WIDE.U32 R4, R0, 0x8, R4 ;  /* 0x0000000800047825 */ /* 0x001fca00078e0004 */
[----:B------:R-:W-:Y:S01]  /*0420*/  STG.E.64 desc[UR4][R4.64], R2 ;  /* 0x0000000204007986 */ /* 0x000fe2000c101b04 */
[----:B------:R-:W-:Y:S05]  /*0430*/  EXIT ;  /* 0x000000000000794d */ /* 0x000fea0003800000 */
        .weak           $__internal_0_$__cuda_sm20_div_rn_f64_full
        .type           $__internal_0_$__cuda_sm20_div_rn_f64_full,@function
        .size           $__internal_0_$__cuda_sm20_div_rn_f64_full,(.L_x_14 - $__internal_0_$__cuda_sm20_div_rn_f64_full)
$__internal_0_$__cuda_sm20_div_rn_f64_full:
[----:B------:R-:W-:Y:S01]  /*0440*/  IMAD.MOV.U32 R3, RZ, RZ, 0x3ff80000 ;  /* 0x3ff80000ff037424 */ /* 0x000fe200078e00ff */
[C---:B------:R-:W-:Y:S01]  /*0450*/  FSETP.GEU.AND P1, PT, |R5|.reuse, 1.469367938527859385e-39, PT ;  /* 0x001000000500780b */ /* 0x040fe20003f2e200 */
[----:B------:R-:W-:Y:S01]  /*0460*/  IMAD.MOV.U32 R2, RZ, RZ, 0x0 ;  /* 0x00000000ff027424 */ /* 0x000fe200078e00ff */
[----:B------:R-:W-:Y:S01]  /*0470*/  LOP3.LUT R7, R5, 0x7ff00000, RZ, 0xc0, !PT ;  /* 0x7ff0000005077812 */ /* 0x000fe200078ec0ff */
[----:B------:R-:W0:Y:S01]  /*0480*/  MUFU.RCP64H R9, R3 ;  /* 0x0000000300097308 */ /* 0x000e220000001800 */
[----:B------:R-:W-:Y:S01]  /*0490*/  IMAD.MOV.U32 R8, RZ, RZ, 0x1 ;  /* 0x00000001ff087424 */ /* 0x000fe200078e00ff */
[----:B------:R-:W-:Y:S01]  /*04a0*/  MOV R13, 0x1ca00000 ;  /* 0x1ca00000000d7802 */ /* 0x000fe20000000f00 */
[----:B------:R-:W-:Y:S01]  /*04b0*/  BSSY.RECONVERGENT B1, `(.L_x_6) ;  /* 0x0000044000017945 */ /* 0x000fe20003800200 */
[----:B------:R-:W-:Y:S01]  /*04c0*/  ISETP.GE.U32.AND P0, PT, R7, 0x40100000, PT ;  /* 0x401000000700780c */ /* 0x000fe20003f06070 */
[----:B------:R-:W-:Y:S01]  /*04d0*/  IMAD.MOV.U32 R18, RZ, RZ, R7 ;  /* 0x000000ffff127224 */ /* 0x000fe200078e0007 */
[----:B------:R-:W-:-:S02]  /*04e0*/  MOV R19, 0x40100000 ;  /* 0x4010000000137802 */ /* 0x000fc40000000f00 */
[----:B------:R-:W-:-:S03]  /*04f0*/  SEL R13, R13, 0x63400000, !P0 ;  /* 0x634000000d0d7807 */ /* 0x000fc60004000000 */
[----:B------:R-:W-:Y:S01]  /*0500*/  VIADD R20, R19, 0xffffffff ;  /* 0xffffffff13147836 */ /* 0x000fe20000000000 */
[----:B0-----:R-:W-:-:S08]  /*0510*/  DFMA R10, R8, -R2, 1 ;  /* 0x3ff00000080a742b */ /* 0x001fd00000000802 */
[----:B------:R-:W-:-:S08]  /*0520*/  DFMA R10, R10, R10, R10 ;  /* 0x0000000a0a0a722b */ /* 0x000fd0000000000a */
[----:B------:R-:W-:Y:S01]  /*0530*/  DFMA R14, R8, R10, R8 ;  /* 0x0000000a080e722b */ /* 0x000fe20000000008 */
[C-C-:B------:R-:W-:Y:S01]  /*0540*/  @!P1 LOP3.LUT R10, R13.reuse, 0x80000000, R5.reuse, 0xf8, !PT ;  /* 0x800000000d0a9812 */ /* 0x140fe200078ef805 */
[----:B------:R-:W-:Y:S01]  /*0550*/  IMAD.MOV.U32 R8, RZ, RZ, R4 ;  /* 0x000000ffff087224 */ /* 0x000fe200078e0004 */
[----:B------:R-:W-:Y:S02]  /*0560*/  LOP3.LUT R9, R13, 0x800fffff, R5, 0xf8, !PT ;  /* 0x800fffff0d097812 */ /* 0x000fe400078ef805 */
[----:B------:R-:W-:Y:S01]  /*0570*/  @!P1 LOP3.LUT R11, R10, 0x100000, RZ, 0xfc, !PT ;  /* 0x001000000a0b9812 */ /* 0x000fe200078efcff */
[----:B------:R-:W-:Y:S02]  /*0580*/  @!P1 IMAD.MOV.U32 R10, RZ, RZ, RZ ;  /* 0x000000ffff0a9224 */ /* 0x000fe400078e00ff */
[----:B------:R-:W-:-:S04]  /*0590*/  DFMA R16, R14, -R2, 1 ;  /* 0x3ff000000e10742b */ /* 0x000fc80000000802 */
[----:B------:R-:W-:-:S04]  /*05a0*/  @!P1 DFMA R8, R8, 2, -R10 ;  /* 0x400000000808982b */ /* 0x000fc8000000080a */
[----:B------:R-:W-:-:S06]  /*05b0*/  DFMA R16, R14, R16, R14 ;  /* 0x000000100e10722b */ /* 0x000fcc000000000e */
[----:B------:R-:W-:Y:S02]  /*05c0*/  @!P1 LOP3.LUT R18, R9, 0x7ff00000, RZ, 0xc0, !PT ;  /* 0x7ff0000009129812 */ /* 0x000fe400078ec0ff */
[----:B------:R-:W-:-:S03]  /*05d0*/  DMUL R10, R16, R8 ;  /* 0x00000008100a7228 */ /* 0x000fc60000000000 */
[----:B------:R-:W-:-:S05]  /*05e0*/  VIADD R12, R18, 0xffffffff ;  /* 0xffffffff120c7836 */ /* 0x000fca0000000000 */
[----:B------:R-:W-:Y:S01]  /*05f0*/  DFMA R14, R10, -R2, R8 ;  /* 0x800000020a0e722b */ /* 0x000fe20000000008 */
[----:B------:R-:W-:-:S04]  /*0600*/  ISETP.GT.U32.AND P0, PT, R12, 0x7feffffe, PT ;  /* 0x7feffffe0c00780c */ /* 0x000fc80003f04070 */
[----:B------:R-:W-:-:S03]  /*0610*/  ISETP.GT.U32.OR P0, PT, R20, 0x7feffffe, P0 ;  /* 0x7feffffe1400780c */ /* 0x000fc60000704470 */
[----:B------:R-:W-:-:S10]  /*0620*/  DFMA R10, R16, R14, R10 ;  /* 0x0000000e100a722b */ /* 0x000fd4000000000a */
[----:B------:R-:W-:Y:S05]  /*0630*/  @P0 BRA `(.L_x_7) ;  /* 0x0000000000680947 */ /* 0x000fea0003800000 */
[----:B------:R-:W-:-:S05]  /*0640*/  IMAD.MOV.U32 R4, RZ, RZ, 0x40100000 ;  /* 0x40100000ff047424 */ /* 0x000fca00078e00ff */
[----:B------:R-:W-:-:S04]  /*0650*/  VIADDMNMX R7, R7, -R4, 0xb9600000, !PT ;  /* 0xb960000007077446 */ /* 0x000fc80007800904 */
[----:B------:R-:W-:-:S04]  /*0660*/  VIMNMX R4, PT, PT, R7, 0x46a00000, PT ;  /* 0x46a0000007047848 */ /* 0x000fc80003fe0100 */
[----:B------:R-:W-:Y:S01]  /*0670*/  IADD3 R7, PT, PT, -R13, R4, RZ ;  /* 0x000000040d077210 */ /* 0x000fe20007ffe1ff */
[----:B------:R-:W-:-:S04]  /*0680*/  IMAD.MOV.U32 R4, RZ, RZ, RZ ;  /* 0x000000ffff047224 */ /* 0x000fc800078e00ff */
[----:B------:R-:W-:-:S06]  /*0690*/  VIADD R5, R7, 0x7fe00000 ;  /* 0x7fe0000007057836 */ /* 0x000fcc0000000000 */
[----:B------:R-:W-:-:S10]  /*06a0*/  DMUL R12, R10, R4 ;  /* 0x000000040a0c7228 */ /* 0x000fd40000000000 */
[----:B------:R-:W-:-:S13]  /*06b0*/  FSETP.GTU.AND P0, PT, |R13|, 1.469367938527859385e-39, PT ;  /* 0x001000000d00780b */ /* 0x000fda0003f0c200 */
[----:B------:R-:W-:Y:S05]  /*06c0*/  @P0 BRA `(.L_x_8) ;  /* 0x0000000000880947 */ /* 0x000fea0003800000 */
[----:B------:R-:W-:Y:S01]  /*06d0*/  DFMA R2, R10, -R2, R8 ;  /* 0x800000020a02722b */ /* 0x000fe20000000008 */
[----:B------:R-:W-:-:S09]  /*06e0*/  IMAD.MOV.U32 R4, RZ, RZ, RZ ;  /* 0x000000ffff047224 */ /* 0x000fd200078e00ff */
[C---:B------:R-:W-:Y:S02]  /*06f0*/  FSETP.NEU.AND P0, PT, R3.reuse, RZ, PT ;  /* 0x000000ff0300720b */ /* 0x040fe40003f0d000 */
[----:B------:R-:W-:-:S04]  /*0700*/  LOP3.LUT R2, R3, 0x40180000, RZ, 0x3c, !PT ;  /* 0x4018000003027812 */ /* 0x000fc800078e3cff */
[----:B------:R-:W-:-:S04]  /*0710*/  LOP3.LUT R9, R2, 0x80000000, RZ, 0xc0, !PT ;  /* 0x8000000002097812 */ /* 0x000fc800078ec0ff */
[----:B------:R-:W-:-:S03]  /*0720*/  LOP3.LUT R5, R9, R5, RZ, 0xfc, !PT ;  /* 0x0000000509057212 */ /* 0x000fc600078efcff */
[----:B------:R-:W-:Y:S05]  /*0730*/  @!P0 BRA `(.L_x_8) ;  /* 0x00000000006c8947 */ /* 0x000fea0003800000 */
[C---:B------:R-:W-:Y:S01]  /*0740*/  IADD3 R3, PT, PT, -R7.reuse, RZ, RZ ;  /* 0x000000ff07037210 */ /* 0x040fe20007ffe1ff */
[----:B------:R-:W-:Y:S01]  /*0750*/  IMAD.MOV.U32 R2, RZ, RZ, RZ ;  /* 0x000000ffff027224 */ /* 0x000fe200078e00ff */
[----:B------:R-:W-:Y:S01]  /*0760*/  DMUL.RP R4, R10, R4 ;  /* 0x000000040a047228 */ /* 0x000fe20000008000 */
[----:B------:R-:W-:-:S04]  /*0770*/  IADD3 R7, PT, PT, -R7, -0x43300000, RZ ;  /* 0xbcd0000007077810 */ /* 0x000fc80007ffe1ff */
[----:B------:R-:W-:-:S05]  /*0780*/  DFMA R2, R12, -R2, R10 ;  /* 0x800000020c02722b */ /* 0x000fca000000000a */
[----:B------:R-:W-:-:S05]  /*0790*/  LOP3.LUT R9, R5, R9, RZ, 0x3c, !PT ;  /* 0x0000000905097212 */ /* 0x000fca00078e3cff */
[----:B------:R-:W-:-:S04]  /*07a0*/  FSETP.NEU.AND P0, PT, |R3|, R7, PT ;  /* 0x000000070300720b */ /* 0x000fc80003f0d200 */
[----:B------:R-:W-:Y:S02]  /*07b0*/  FSEL R12, R4, R12, !P0 ;  /* 0x0000000c040c7208 */ /* 0x000fe40004000000 */
[----:B------:R-:W-:Y:S01]  /*07c0*/  FSEL R13, R9, R13, !P0 ;  /* 0x0000000d090d7208 */ /* 0x000fe20004000000 */
[----:B------:R-:W-:Y:S06]  /*07d0*/  BRA `(.L_x_8) ;  /* 0x0000000000447947 */ /* 0x000fec0003800000 */
.L_x_7:
[----:B------:R-:W-:-:S14]  /*07e0*/  DSETP.NAN.AND P0, PT, R4, R4, PT ;  /* 0x000000040400722a */ /* 0x000fdc0003f08000 */
[----:B------:R-:W-:Y:S05]  /*07f0*/  @P0 BRA `(.L_x_9) ;  /* 0x0000000000340947 */ /* 0x000fea0003800000 */
[----:B------:R-:W-:Y:S01]  /*0800*/  ISETP.NE.AND P0, PT, R18, R19, PT ;  /* 0x000000131200720c */ /* 0x000fe20003f05270 */
[----:B------:R-:W-:Y:S02]  /*0810*/  IMAD.MOV.U32 R12, RZ, RZ, 0x0 ;  /* 0x00000000ff0c7424 */ /* 0x000fe400078e00ff */
[----:B------:R-:W-:-:S10]  /*0820*/  IMAD.MOV.U32 R13, RZ, RZ, -0x80000 ;  /* 0xfff80000ff0d7424 */ /* 0x000fd400078e00ff */
[----:B------:R-:W-:Y:S05]  /*0830*/  @!P0 BRA `(.L_x_8) ;  /* 0x00000000002c8947 */ /* 0x000fea0003800000 */
[----:B------:R-:W-:Y:S02]  /*0840*/  ISETP.NE.AND P0, PT, R18, 0x7ff00000, PT ;  /* 0x7ff000001200780c */ /* 0x000fe40003f05270 */
[----:B------:R-:W-:Y:S02]  /*0850*/  LOP3.LUT R4, R5, 0x40180000, RZ, 0x3c, !PT ;  /* 0x4018000005047812 */ /* 0x000fe400078e3cff */
[----:B------:R-:W-:Y:S02]  /*0860*/  ISETP.EQ.OR P0, PT, R19, RZ, !P0 ;  /* 0x000000ff1300720c */ /* 0x000fe40004702670 */
[----:B------:R-:W-:-:S11]  /*0870*/  LOP3.LUT R13, R4, 0x80000000, RZ, 0xc0, !PT ;  /* 0x80000000040d7812 */ /* 0x000fd600078ec0ff */
[----:B------:R-:W-:Y:S02]  /*0880*/  @P0 LOP3.LUT R2, R13, 0x7ff00000, RZ, 0xfc, !PT ;  /* 0x7ff000000d020812 */ /* 0x000fe400078efcff */
[----:B------:R-:W-:Y:S01]  /*0890*/  @!P0 MOV R12, RZ ;  /* 0x000000ff000c8202 */ /* 0x000fe20000000f00 */
[----:B------:R-:W-:Y:S02]  /*08a0*/  @P0 IMAD.MOV.U32 R12, RZ, RZ, RZ ;  /* 0x000000ffff0c0224 */ /* 0x000fe400078e00ff */
[----:B------:R-:W-:Y:S01]  /*08b0*/  @P0 IMAD.MOV.U32 R13, RZ, RZ, R2 ;  /* 0x000000ffff0d0224 */ /* 0x000fe200078e0002 */
[----:B------:R-:W-:Y:S06]  /*08c0*/  BRA `(.L_x_8) ;  /* 0x0000000000087947 */ /* 0x000fec0003800000 */
.L_x_9:
[----:B------:R-:W-:Y:S01]  /*08d0*/  LOP3.LUT R13, R5, 0x80000, RZ, 0xfc, !PT ;  /* 0x00080000050d7812 */ /* 0x000fe200078efcff */
[----:B------:R-:W-:-:S07]  /*08e0*/  IMAD.MOV.U32 R12, RZ, RZ, R4 ;  /* 0x000000ffff0c7224 */ /* 0x000fce00078e0004 */
.L_x_8:
[----:B------:R-:W-:Y:S05]  /*08f0*/  BSYNC.RECONVERGENT B1 ;  /* 0x0000000000017941 */ /* 0x000fea0003800200 */
.L_x_6:
[----:B------:R-:W-:Y:S01]  /*0900*/  IMAD.MOV.U32 R7, RZ, RZ, 0x0 ;  /* 0x00000000ff077424 */ /* 0x000fe200078e00ff */
[----:B------:R-:W-:Y:S01]  /*0910*/  MOV R2, R12 ;  /* 0x0000000c00027202 */ /* 0x000fe20000000f00 */
[----:B------:R-:W-:Y:S02]  /*0920*/  IMAD.MOV.U32 R3, RZ, RZ, R13 ;  /* 0x000000ffff037224 */ /* 0x000fe400078e000d */
[----:B------:R-:W-:Y:S05]  /*0930*/  RET.REL.NODEC R6 `(_Z15jacobi_kernel_2PdS_) ;  /* 0xfffffff406b07950 */ /* 0x000fea0003c3ffff */
.L_x_10:
        /* <DEDUP_REMOVED lines=12> */
.L_x_14:


//--------------------- .text._Z21jacobi_kernel_1_blockPdS_S_ --------------------------
	.section	.text._Z21jacobi_kernel_1_blockPdS_S_,"ax",@progbits
	.align	128
        .global         _Z21jacobi_kernel_1_blockPdS_S_
        .type           _Z21jacobi_kernel_1_blockPdS_S_,@function
        .size           _Z21jacobi_kernel_1_blockPdS_S_,(.L_x_18 - _Z21jacobi_kernel_1_blockPdS_S_)
        .other          _Z21jacobi_kernel_1_blockPdS_S_,@"STO_CUDA_ENTRY STV_DEFAULT"
_Z21jacobi_kernel_1_blockPdS_S_:
.text._Z21jacobi_kernel_1_blockPdS_S_:
[----:B------:R-:W-:Y:S01]  /*0000*/  LDC R1, c[0x0][0x37c] ;  /* 0x0000df00ff017b82 */ /* 0x000fe20000000800 */
[----:B------:R-:W0:Y:S07]  /*0010*/  S2R R15, SR_TID.Y ;  /* 0x00000000000f7919 */ /* 0x000e2e0000002200 */
[----:B------:R-:W1:Y:S01]  /*0020*/  LDC R4, c[0x0][0x368] ;  /* 0x0000da00ff047b82 */ /* 0x000e620000000800 */
[----:B------:R-:W2:Y:S01]  /*0030*/  LDCU.64 UR6, c[0x0][0x358] ;  /* 0x00006b00ff0677ac */ /* 0x000ea20008000a00 */
[----:B------:R-:W1:Y:S01]  /*0040*/  S2R R13, SR_TID.Z ;  /* 0x00000000000d7919 */ /* 0x000e620000002300 */
[----:B------:R-:W3:Y:S05]  /*0050*/  S2R R5, SR_TID.X ;  /* 0x0000000000057919 */ /* 0x000eea0000002100 */
[----:B------:R-:W0:Y:S01]  /*0060*/  S2UR UR9, SR_CTAID.Y ;  /* 0x00000000000979c3 */ /* 0x000e220000002600 */
[----:B------:R-:W3:Y:S07]  /*0070*/  S2R R0, SR_CTAID.X ;  /* 0x0000000000007919 */ /* 0x000eee0000002500 */
[----:B------:R-:W0:Y:S01]  /*0080*/  LDC R12, c[0x0][0x364] ;  /* 0x0000d900ff0c7b82 */ /* 0x000e220000000800 */
[----:B------:R-:W3:Y:S07]  /*0090*/  LDCU UR4, c[0x0][0x360] ;  /* 0x00006c00ff0477ac */ /* 0x000eee0008000800 */
[----:B------:R-:W1:Y:S08]  /*00a0*/  S2UR UR8, SR_CTAID.Z ;  /* 0x00000000000879c3 */ /* 0x000e700000002700 */
[----:B------:R-:W4:Y:S01]  /*00b0*/  LDC.64 R6, c[0x0][0x388] ;  /* 0x0000e200ff067b82 */ /* 0x000f220000000a00 */
[----:B0-----:R-:W-:-:S02]  /*00c0*/  IMAD R9, R12, UR9, R15 ;  /* 0x000000090c097c24 */ /* 0x001fc4000f8e020f */
[----:B---3--:R-:W-:-:S03]  /*00d0*/  IMAD R10, R0, UR4, R5 ;  /* 0x00000004000a7c24 */ /* 0x008fc6000f8e0205 */
[----:B------:R-:W-:Y:S01]  /*00e0*/  IADD3 R3, PT, PT, R9, -0x1, RZ ;  /* 0xffffffff09037810 */ /* 0x000fe20007ffe0ff */
[----:B-1----:R-:W-:-:S05]  /*00f0*/  IMAD R8, R4, UR8, R13 ;  /* 0x0000000804087c24 */ /* 0x002fca000f8e020d */
[----:B------:R-:W-:-:S04]  /*0100*/  VIADDMNMX.U32 R3, R8, 0xffffffff, R3, !PT ;  /* 0xffffffff08037846 */ /* 0x000fc80007800003 */
[----:B------:R-:W-:Y:S02]  /*0110*/  VIADDMNMX.U32 R11, R10, 0xffffffff, R3, !PT ;  /* 0xffffffff0a0b7846 */ /* 0x000fe40007800003 */
[----:B------:R-:W0:Y:S02]  /*0120*/  LDC.64 R2, c[0x0][0x380] ;  /* 0x0000e000ff027b82 */ /* 0x000e240000000a00 */
[----:B------:R-:W-:-:S13]  /*0130*/  ISETP.GT.U32.AND P1, PT, R11, 0x381, PT ;  /* 0x000003810b00780c */ /* 0x000fda0003f24070 */
[----:B------:R-:W-:-:S04]  /*0140*/  @!P1 IMAD R9, R9, 0x384, R10 ;  /* 0x0000038409099824 */ /* 0x000fc800078e020a */
[----:B------:R-:W-:-:S04]  /*0150*/  @!P1 IMAD R9, R8, 0xc5c10, R9 ;  /* 0x000c5c1008099824 */ /* 0x000fc800078e0209 */
[----:B----4-:R-:W-:-:S04]  /*0160*/  @!P1 IMAD.WIDE.U32 R6, R9, 0x8, R6 ;  /* 0x0000000809069825 */ /* 0x010fc800078e0006 */
[----:B0-----:R-:W-:Y:S02]  /*0170*/  @!P1 IMAD.WIDE.U32 R2, R9, 0x8, R2 ;  /* 0x0000000809029825 */ /* 0x001fe400078e0002 */
[----:B--2---:R-:W2:Y:S04]  /*0180*/  @!P1 LDG.E.64 R6, desc[UR6][R6.64] ;  /* 0x0000000606069981 */ /* 0x004ea8000c1e1b00 */
[----:B------:R-:W3:Y:S01]  /*0190*/  @!P1 LDG.E.64 R8, desc[UR6][R2.64] ;  /* 0x0000000602089981 */ /* 0x000ee2000c1e1b00 */
[----:B------:R-:W0:Y:S01]  /*01a0*/  S2UR UR5, SR_CgaCtaId ;  /* 0x00000000000579c3 */ /* 0x000e220000008800 */
[----:B------:R-:W-:Y:S02]  /*01b0*/  IMAD R11, R12, UR4, RZ ;  /* 0x000000040c0b7c24 */ /* 0x000fe4000f8e02ff */
[----:B------:R-:W-:-:S02]  /*01c0*/  IMAD R10, R13, R12, R15 ;  /* 0x0000000c0d0a7224 */ /* 0x000fc400078e020f */
[----:B------:R-:W-:Y:S02]  /*01d0*/  IMAD R4, R11, R4, RZ ;  /* 0x000000040b047224 */ /* 0x000fe400078e02ff */
[----:B------:R-:W-:Y:S01]  /*01e0*/  IMAD R10, R10, UR4, R5 ;  /* 0x000000040a0a7c24 */ /* 0x000fe2000f8e0205 */
[----:B------:R-:W-:Y:S02]  /*01f0*/  UMOV UR4, 0x400 ;  /* 0x0000040000047882 */ /* 0x000fe40000000000 */
[----:B------:R-:W-:Y:S02]  /*0200*/  ISETP.GE.U32.AND P2, PT, R4, 0x2, PT ;  /* 0x000000020400780c */ /* 0x000fe40003f46070 */
[----:B------:R-:W-:Y:S01]  /*0210*/  ISETP.NE.AND P0, PT, R10, RZ, PT ;  /* 0x000000ff0a00720c */ /* 0x000fe20003f05270 */
[----:B0-----:R-:W-:-:S06]  /*0220*/  ULEA UR4, UR5, UR4, 0x18 ;  /* 0x0000000405047291 */ /* 0x001fcc000f8ec0ff */
[----:B------:R-:W-:Y:S01]  /*0230*/  LEA R11, R10, UR4, 0x3 ;  /* 0x000000040a0b7c11 */ /* 0x000fe2000f8e18ff */
[----:B--2---:R0:W-:Y:S01]  /*0240*/  @!P1 STG.E.64 desc[UR6][R2.64], R6 ;  /* 0x0000000602009986 */ /* 0x0041e2000c101b06 */
[----:B---3--:R-:W-:-:S08]  /*0250*/  @!P1 DADD R8, R6, -R8 ;  /* 0x0000000006089229 */ /* 0x008fd00000000808 */
[----:B------:R-:W-:-:S07]  /*0260*/  @!P1 DADD R8, -RZ, |R8| ;  /* 0x00000000ff089229 */ /* 0x000fce0000000508 */
[----:B------:R0:W-:Y:S04]  /*0270*/  @!P1 STS.64 [R11], R8 ;  /* 0x000000080b009388 */ /* 0x0001e80000000a00 */
[----:B------:R0:W-:Y:S01]  /*0280*/  @P1 STS.64 [R11], RZ ;  /* 0x000000ff0b001388 */ /* 0x0001e20000000a00 */
[----:B------:R-:W-:Y:S06]  /*0290*/  BAR.SYNC.DEFER_BLOCKING 0x0 ;  /* 0x0000000000007b1d */ /* 0x000fec0000010000 */
[----:B------:R-:W-:Y:S05]  /*02a0*/  @!P2 BRA `(.L_x_11) ;  /* 0x000000000038a947 */ /* 0x000fea0003800000 */
[----:B0-----:R-:W-:-:S07]  /*02b0*/  MOV R6, R4 ;  /* 0x0000000400067202 */ /* 0x001fce0000000f00 */
.L_x_12:
[----:B------:R-:W-:-:S04]  /*02c0*/  SHF.R.U32.HI R7, RZ, 0x1, R6 ;  /* 0x00000001ff077819 */ /* 0x000fc80000011606 */
[----:B------:R-:W-:-:S13]  /*02d0*/  ISETP.GE.U32.AND P2, PT, R10, R7, PT ;  /* 0x000000070a00720c */ /* 0x000fda0003f46070 */
[----:B------:R-:W-:Y:S01]  /*02e0*/  @!P2 LEA R4, R7, R11, 0x3 ;  /* 0x0000000b0704a211 */ /* 0x000fe200078e18ff */
[----:B-1----:R-:W-:Y:S05]  /*02f0*/  @!P2 LDS.64 R2, [R11] ;  /* 0x000000000b02a984 */ /* 0x002fea0000000a00 */
[----:B------:R-:W0:Y:S02]  /*0300*/  @!P2 LDS.64 R4, [R4] ;  /* 0x000000000404a984 */ /* 0x000e240000000a00 */
[----:B0-----:R-:W-:-:S06]  /*0310*/  @!P2 DSETP.GT.AND P1, PT, R2, R4, PT ;  /* 0x000000040200a22a */ /* 0x001fcc0003f24000 */
[----:B------:R-:W-:Y:S02]  /*0320*/  @!P2 FSEL R2, R2, R4, P1 ;  /* 0x000000040202a208 */ /* 0x000fe40000800000 */
[----:B------:R-:W-:Y:S02]  /*0330*/  @!P2 FSEL R3, R3, R5, P1 ;  /* 0x000000050303a208 */ /* 0x000fe40000800000 */
[----:B------:R-:W-:Y:S02]  /*0340*/  ISETP.GT.U32.AND P1, PT, R6, 0x3, PT ;  /* 0x000000030600780c */ /* 0x000fe40003f24070 */
[----:B------:R-:W-:Y:S01]  /*0350*/  MOV R6, R7 ;  /* 0x0000000700067202 */ /* 0x000fe20000000f00 */
[----:B------:R1:W-:Y:S01]  /*0360*/  @!P2 STS.64 [R11], R2 ;  /* 0x000000020b00a388 */ /* 0x0003e20000000a00 */
[----:B------:R-:W-:Y:S09]  /*0370*/  BAR.SYNC.DEFER_BLOCKING 0x0 ;  /* 0x0000000000007b1d */ /* 0x000ff20000010000 */
[----:B------:R-:W-:Y:S05]  /*0380*/  @P1 BRA `(.L_x_12) ;  /* 0xfffffffc00cc1947 */ /* 0x000fea000383ffff */
.L_x_11:
[----:B------:R-:W-:Y:S05]  /*0390*/  @P0 EXIT ;  /* 0x000000000000094d */ /* 0x000fea0003800000 */
[----:B------:R-:W2:Y:S01]  /*03a0*/  S2UR UR5, SR_CgaCtaId ;  /* 0x00000000000579c3 */ /* 0x000ea20000008800 */
[----:B------:R-:W-:-:S07]  /*03b0*/  UMOV UR4, 0x400 ;  /* 0x0000040000047882 */ /* 0x000fce0000000000 */
[----:B0-----:R-:W0:Y:S08]  /*03c0*/  LDC R7, c[0x0][0x370] ;  /* 0x0000dc00ff077b82 */ /* 0x001e300000000800 */
[----:B------:R-:W3:Y:S01]  /*03d0*/  LDC.64 R4, c[0x0][0x390] ;  /* 0x0000e400ff047b82 */ /* 0x000ee20000000a00 */
[----:B--2---:R-:W-:-:S09]  /*03e0*/  ULEA UR4, UR5, UR4, 0x18 ;  /* 0x0000000405047291 */ /* 0x004fd2000f8ec0ff */
[----:B-1----:R-:W1:Y:S02]  /*03f0*/  LDS.64 R2, [UR4] ;  /* 0x00000004ff027984 */ /* 0x002e640008000a00 */
[----:B------:R-:W2:Y:S02]  /*0400*/  LDCU UR4, c[0x0][0x374] ;  /* 0x00006e80ff0477ac */ /* 0x000ea40008000800 */
[----:B--2---:R-:W-:-:S06]  /*0410*/  UIMAD UR4, UR8, UR4, UR9 ;  /* 0x00000004080472a4 */ /* 0x004fcc000f8e0209 */
[----:B0-----:R-:W-:-:S04]  /*0420*/  IMAD R7, R7, UR4, R0 ;  /* 0x0000000407077c24 */ /* 0x001fc8000f8e0200 */
[----:B---3--:R-:W-:-:S05]  /*0430*/  IMAD.WIDE.U32 R4, R7, 0x8, R4 ;  /* 0x0000000807047825 */ /* 0x008fca00078e0004 */
[----:B-1----:R-:W-:Y:S01]  /*0440*/  STG.E.64 desc[UR6][R4.64], R2 ;  /* 0x0000000204007986 */ /* 0x002fe2000c101b06 */
[----:B------:R-:W-:Y:S05]  /*0450*/  EXIT ;  /* 0x000000000000794d */ /* 0x000fea0003800000 */
.L_x_13:
        /* <DEDUP_REMOVED lines=10> */
.L_x_18:


//--------------------- .nv.shared._ZN3cub18CUB_300001_SM_10006detail11EmptyKernelIvEEvv --------------------------
	.section	.nv.shared._ZN3cub18CUB_300001_SM_10006detail11EmptyKernelIvEEvv,"aw",@nobits
	.sectionflags	@""
	.align	16
	.zero		1024


//--------------------- .nv.shared.reserved.0     --------------------------
	.section	.nv.shared.reserved.0,"aw",@nobits
	.weak		__nv_reservedSMEM_offset_0_alias
	.size		__nv_reservedSMEM_offset_0_alias, 0, 64
	.other		__nv_reservedSMEM_offset_0_alias,@"STO_CUDA_RESERVED_SHARED STV_DEFAULT"
__nv_reservedSMEM_offset_0_alias:
	.zero		0
	.zero		64


//--------------------- .nv.global                --------------------------
	.section	.nv.global,"aw",@nobits
.nv.global:
	.type		_ZN34_INTERNAL_e8d51477_4_k_cu_16ef8f286thrust24THRUST_300001_SM_1000_NS3seqE,@object
	.size		_ZN34_INTERNAL_e8d51477_4_k_cu_16ef8f286thrust24THRUST_300001_SM_1000_NS3seqE,(_ZN34_INTERNAL_e8d51477_4_k_cu_16ef8f284cuda3std3__48in_placeE - _ZN34_INTERNAL_e8d51477_4_k_cu_16ef8f286thrust24THRUST_300001_SM_1000_NS3seqE)
_ZN34_INTERNAL_e8d51477_4_k_cu_16ef8f286thrust24THRUST_300001_SM_1000_NS3seqE:
	.zero		1
	.type		_ZN34_INTERNAL_e8d51477_4_k_cu_16ef8f284cuda3std3__48in_placeE,@object
	.size		_ZN34_INTERNAL_e8d51477_4_k_cu_16ef8f284cuda3std3__48in_placeE,(_ZN34_INTERNAL_e8d51477_4_k_cu_16ef8f284cuda3std6ranges3__45__cpo4sizeE - _ZN34_INTERNAL_e8d51477_4_k_cu_16ef8f284cuda3std3__48in_placeE)
_ZN34_INTERNAL_e8d51477_4_k_cu_16ef8f284cuda3std3__48in_placeE:
	.zero		1
	.type		_ZN34_INTERNAL_e8d51477_4_k_cu_16ef8f284cuda3std6ranges3__45__cpo4sizeE,@object
	.size		_ZN34_INTERNAL_e8d51477_4_k_cu_16ef8f284cuda3std6ranges3__45__cpo4sizeE,(_ZN34_INTERNAL_e8d51477_4_k_cu_16ef8f286thrust24THRUST_300001_SM_1000_NS12placeholders2_3E - _ZN34_INTERNAL_e8d51477_4_k_cu_16ef8f284cuda3std6ranges3__45__cpo4sizeE)
_ZN34_INTERNAL_e8d51477_4_k_cu_16ef8f284cuda3std6ranges3__45__cpo4sizeE:
	.zero		1
	.type		_ZN34_INTERNAL_e8d51477_4_k_cu_16ef8f286thrust24THRUST_300001_SM_1000_NS12placeholders2_3E,@object
	.size		_ZN34_INTERNAL_e8d51477_4_k_cu_16ef8f286thrust24THRUST_300001_SM_1000_NS12placeholders2_3E,(_ZN34_INTERNAL_e8d51477_4_k_cu_16ef8f284cuda3std3__45__cpo6cbeginE - _ZN34_INTERNAL_e8d51477_4_k_cu_16ef8f286thrust24THRUST_300001_SM_1000_NS12placeholders2_3E)
_ZN34_INTERNAL_e8d51477_4_k_cu_16ef8f286thrust24THRUST_300001_SM_1000_NS12placeholders2_3E:
	.zero		1
	.type		_ZN34_INTERNAL_e8d51477_4_k_cu_16ef8f284cuda3std3__45__cpo6cbeginE,@object
	.size		_ZN34_INTERNAL_e8d51477_4_k_cu_16ef8f284cuda3std3__45__cpo6cbeginE,(_ZN34_INTERNAL_e8d51477_4_k_cu_16ef8f284cuda3std6ranges3__45__cpo6cbeginE - _ZN34_INTERNAL_e8d51477_4_k_cu_16ef8f284cuda3std3__45__cpo6cbeginE)
_ZN34_INTERNAL_e8d51477_4_k_cu_16ef8f284cuda3std3__45__cpo6cbeginE:
	.zero		1
	.type		_ZN34_INTERNAL_e8d51477_4_k_cu_16ef8f284cuda3std6ranges3__45__cpo6cbeginE,@object
	.size		_ZN34_INTERNAL_e8d51477_4_k_cu_16ef8f284cuda3std6ranges3__45__cpo6cbeginE,(_ZN34_INTERNAL_e8d51477_4_k_cu_16ef8f286thrust24THRUST_300001_SM_1000_NS12placeholders2_7E - _ZN34_INTERNAL_e8d51477_4_k_cu_16ef8f284cuda3std6ranges3__45__cpo6cbeginE)
_ZN34_INTERNAL_e8d51477_4_k_cu_16ef8f284cuda3std6ranges3__45__cpo6cbeginE:
	.zero		1
	.type		_ZN34_INTERNAL_e8d51477_4_k_cu_16ef8f286thrust24THRUST_300001_SM_1000_NS12placeholders2_7E,@object
	.size		_ZN34_INTERNAL_e8d51477_4_k_cu_16ef8f286thrust24THRUST_300001_SM_1000_NS12placeholders2_7E,(_ZN34_INTERNAL_e8d51477_4_k_cu_16ef8f284cuda3std3__45__cpo7crbeginE - _ZN34_INTERNAL_e8d51477_4_k_cu_16ef8f286thrust24THRUST_300001_SM_1000_NS12placeholders2_7E)
_ZN34_INTERNAL_e8d51477_4_k_cu_16ef8f286thrust24THRUST_300001_SM_1000_NS12placeholders2_7E:
	.zero		1
	.type		_ZN34_INTERNAL_e8d51477_4_k_cu_16ef8f284cuda3std3__45__cpo7crbeginE,@object
	.size		_ZN34_INTERNAL_e8d51477_4_k_cu_16ef8f284cuda3std3__45__cpo7crbeginE,(_ZN34_INTERNAL_e8d51477_4_k_cu_16ef8f284cuda3std6ranges3__45__cpo4nextE - _ZN34_INTERNAL_e8d51477_4_k_cu_16ef8f284cuda3std3__45__cpo7crbeginE)
_ZN34_INTERNAL_e8d51477_4_k_cu_16ef8f284cuda3std3__45__cpo7crbeginE:
	.zero		1
	.type		_ZN34_INTERNAL_e8d51477_4_k_cu_16ef8f284cuda3std6ranges3__45__cpo4nextE,@object
	.size		_ZN34_INTERNAL_e8d51477_4_k_cu_16ef8f284cuda3std6ranges3__45__cpo4nextE,(_ZN34_INTERNAL_e8d51477_4_k_cu_16ef8f284cuda3std6ranges3__45__cpo4swapE - _ZN34_INTERNAL_e8d51477_4_k_cu_16ef8f284cuda3std6ranges3__45__cpo4nextE)
_ZN34_INTERNAL_e8d51477_4_k_cu_16ef8f284cuda3std6ranges3__45__cpo4nextE:
	.zero		1
	.type		_ZN34_INTERNAL_e8d51477_4_k_cu_16ef8f284cuda3std6ranges3__45__cpo4swapE,@object
	.size		_ZN34_INTERNAL_e8d51477_4_k_cu_16ef8f284cuda3std6ranges3__45__cpo4swapE,(_ZN34_INTERNAL_e8d51477_4_k_cu_16ef8f286thrust24THRUST_300001_SM_1000_NS8cuda_cub10par_nosyncE - _ZN34_INTERNAL_e8d51477_4_k_cu_16ef8f284cuda3std6ranges3__45__cpo4swapE)
_ZN34_INTERNAL_e8d51477_4_k_cu_16ef8f284cuda3std6ranges3__45__cpo4swapE:
	.zero		1
	.type		_ZN34_INTERNAL_e8d51477_4_k_cu_16ef8f286thrust24THRUST_300001_SM_1000_NS8cuda_cub10par_nosyncE,@object
	.size		_ZN34_INTERNAL_e8d51477_4_k_cu_16ef8f286thrust24THRUST_300001_SM_1000_NS8cuda_cub10par_nosyncE,(_ZN34_INTERNAL_e8d51477_4_k_cu_16ef8f286thrust24THRUST_300001_SM_1000_NS12placeholders2_9E - _ZN34_INTERNAL_e8d51477_4_k_cu_16ef8f286thrust24THRUST_300001_SM_1000_NS8cuda_cub10par_nosyncE)
_ZN34_INTERNAL_e8d51477_4_k_cu_16ef8f286thrust24THRUST_300001_SM_1000_NS8cuda_cub10par_nosyncE:
	.zero		1
	.type		_ZN34_INTERNAL_e8d51477_4_k_cu_16ef8f286thrust24THRUST_300001_SM_1000_NS12placeholders2_9E,@object
	.size		_ZN34_INTERNAL_e8d51477_4_k_cu_16ef8f286thrust24THRUST_300001_SM_1000_NS12placeholders2_9E,(_ZN34_INTERNAL_e8d51477_4_k_cu_16ef8f284cuda3std3__436_GLOBAL__N__e8d51477_4_k_cu_16ef8f286ignoreE - _ZN34_INTERNAL_e8d51477_4_k_cu_16ef8f286thrust24THRUST_300001_SM_1000_NS12placeholders2_9E)
_ZN34_INTERNAL_e8d51477_4_k_cu_16ef8f286thrust24THRUST_300001_SM_1000_NS12placeholders2_9E:
	.zero		1
	.type		_ZN34_INTERNAL_e8d51477_4_k_cu_16ef8f284cuda3std3__436_GLOBAL__N__e8d51477_4_k_cu_16ef8f286ignoreE,@object
	.size		_ZN34_INTERNAL_e8d51477_4_k_cu_16ef8f284cuda3std3__436_GLOBAL__N__e8d51477_4_k_cu_16ef8f286ignoreE,(_ZN34_INTERNAL_e8d51477_4_k_cu_16ef8f284cuda3std6ranges3__45__cpo4dataE - _ZN34_INTERNAL_e8d51477_4_k_cu_16ef8f284cuda3std3__436_GLOBAL__N__e8d51477_4_k_cu_16ef8f286ignoreE)
_ZN34_INTERNAL_e8d51477_4_k_cu_16ef8f284cuda3std3__436_GLOBAL__N__e8d51477_4_k_cu_16ef8f286ignoreE:
	.zero		1
	.type		_ZN34_INTERNAL_e8d51477_4_k_cu_16ef8f284cuda3std6ranges3__45__cpo4dataE,@object
	.size		_ZN34_INTERNAL_e8d51477_4_k_cu_16ef8f284cuda3std6ranges3__45__cpo4dataE,(_ZN34_INTERNAL_e8d51477_4_k_cu_16ef8f286thrust24THRUST_300001_SM_1000_NS12placeholders2_1E - _ZN34_INTERNAL_e8d51477_4_k_cu_16ef8f284cuda3std6ranges3__45__cpo4dataE)
_ZN34_INTERNAL_e8d51477_4_k_cu_16ef8f284cuda3std6ranges3__45__cpo4dataE:
	.zero		1
	.type		_ZN34_INTERNAL_e8d51477_4_k_cu_16ef8f286thrust24THRUST_300001_SM_1000_NS12placeholders2_1E,@object
	.size		_ZN34_INTERNAL_e8d51477_4_k_cu_16ef8f286thrust24THRUST_300001_SM_1000_NS12placeholders2_1E,(_ZN34_INTERNAL_e8d51477_4_k_cu_16ef8f284cuda3std3__45__cpo5beginE - _ZN34_INTERNAL_e8d51477_4_k_cu_16ef8f286thrust24THRUST_300001_SM_1000_NS12placeholders2_1E)
_ZN34_INTERNAL_e8d51477_4_k_cu_16ef8f286thrust24THRUST_300001_SM_1000_NS12placeholders2_1E:
	.zero		1
	.type		_ZN34_INTERNAL_e8d51477_4_k_cu_16ef8f284cuda3std3__45__cpo5beginE,@object
	.size		_ZN34_INTERNAL_e8d51477_4_k_cu_16ef8f284cuda3std3__45__cpo5beginE,(_ZN34_INTERNAL_e8d51477_4_k_cu_16ef8f284cuda3std6ranges3__45__cpo5beginE - _ZN34_INTERNAL_e8d51477_4_k_cu_16ef8f284cuda3std3__45__cpo5beginE)
_ZN34_INTERNAL_e8d51477_4_k_cu_16ef8f284cuda3std3__45__cpo5beginE:
	.zero		1
	.type		_ZN34_INTERNAL_e8d51477_4_k_cu_16ef8f284cuda3std6ranges3__45__cpo5beginE,@object
	.size		_ZN34_INTERNAL_e8d51477_4_k_cu_16ef8f284cuda3std6ranges3__45__cpo5beginE,(_ZN34_INTERNAL_e8d51477_4_k_cu_16ef8f286thrust24THRUST_300001_SM_1000_NS12placeholders2_5E - _ZN34_INTERNAL_e8d51477_4_k_cu_16ef8f284cuda3std6ranges3__45__cpo5beginE)
_ZN34_INTERNAL_e8d51477_4_k_cu_16ef8f284cuda3std6ranges3__45__cpo5beginE:
	.zero		1
	.type		_ZN34_INTERNAL_e8d51477_4_k_cu_16ef8f286thrust24THRUST_300001_SM_1000_NS12placeholders2_5E,@object
	.size		_ZN34_INTERNAL_e8d51477_4_k_cu_16ef8f286thrust24THRUST_300001_SM_1000_NS12placeholders2_5E,(_ZN34_INTERNAL_e8d51477_4_k_cu_16ef8f284cuda3std3__45__cpo6rbeginE - _ZN34_INTERNAL_e8d51477_4_k_cu_16ef8f286thrust24THRUST_300001_SM_1000_NS12placeholders2_5E)
_ZN34_INTERNAL_e8d51477_4_k_cu_16ef8f286thrust24THRUST_300001_SM_1000_NS12placeholders2_5E:
	.zero		1
	.type		_ZN34_INTERNAL_e8d51477_4_k_cu_16ef8f284cuda3std3__45__cpo6rbeginE,@object
	.size		_ZN34_INTERNAL_e8d51477_4_k_cu_16ef8f284cuda3std3__45__cpo6rbeginE,(_ZN34_INTERNAL_e8d51477_4_k_cu_16ef8f284cuda3std6ranges3__45__cpo7advanceE - _ZN34_INTERNAL_e8d51477_4_k_cu_16ef8f284cuda3std3__45__cpo6rbeginE)
_ZN34_INTERNAL_e8d51477_4_k_cu_16ef8f284cuda3std3__45__cpo6rbeginE:
	.zero		1
	.type		_ZN34_INTERNAL_e8d51477_4_k_cu_16ef8f284cuda3std6ranges3__45__cpo7advanceE,@object
	.size		_ZN34_INTERNAL_e8d51477_4_k_cu_16ef8f284cuda3std6ranges3__45__cpo7advanceE,(_ZN34_INTERNAL_e8d51477_4_k_cu_16ef8f284cuda3std3__47nulloptE - _ZN34_INTERNAL_e8d51477_4_k_cu_16ef8f284cuda3std6ranges3__45__cpo7advanceE)
_ZN34_INTERNAL_e8d51477_4_k_cu_16ef8f284cuda3std6ranges3__45__cpo7advanceE:
	.zero		1
	.type		_ZN34_INTERNAL_e8d51477_4_k_cu_16ef8f284cuda3std3__47nulloptE,@object
	.size		_ZN34_INTERNAL_e8d51477_4_k_cu_16ef8f284cuda3std3__47nulloptE,(_ZN34_INTERNAL_e8d51477_4_k_cu_16ef8f284cuda3std6ranges3__45__cpo8distanceE - _ZN34_INTERNAL_e8d51477_4_k_cu_16ef8f284cuda3std3__47nulloptE)
_ZN34_INTERNAL_e8d51477_4_k_cu_16ef8f284cuda3std3__47nulloptE:
	.zero		1
	.type		_ZN34_INTERNAL_e8d51477_4_k_cu_16ef8f284cuda3std6ranges3__45__cpo8distanceE,@object
	.size		_ZN34_INTERNAL_e8d51477_4_k_cu_16ef8f284cuda3std6ranges3__45__cpo8distanceE,(_ZN34_INTERNAL_e8d51477_4_k_cu_16ef8f286thrust24THRUST_300001_SM_1000_NS12placeholders3_10E - _ZN34_INTERNAL_e8d51477_4_k_cu_16ef8f284cuda3std6ranges3__45__cpo8distanceE)
_ZN34_INTERNAL_e8d51477_4_k_cu_16ef8f284cuda3std6ranges3__45__cpo8distanceE:
	.zero		1
	.type		_ZN34_INTERNAL_e8d51477_4_k_cu_16ef8f286thrust24THRUST_300001_SM_1000_NS12placeholders3_10E,@object
	.size		_ZN34_INTERNAL_e8d51477_4_k_cu_16ef8f286thrust24THRUST_300001_SM_1000_NS12placeholders3_10E,(_ZN34_INTERNAL_e8d51477_4_k_cu_16ef8f284cuda3std3__419piecewise_constructE - _ZN34_INTERNAL_e8d51477_4_k_cu_16ef8f286thrust24THRUST_300001_SM_1000_NS12placeholders3_10E)
_ZN34_INTERNAL_e8d51477_4_k_cu_16ef8f286thrust24THRUST_300001_SM_1000_NS12placeholders3_10E:
	.zero		1
	.type		_ZN34_INTERNAL_e8d51477_4_k_cu_16ef8f284cuda3std3__419piecewise_constructE,@object
	.size		_ZN34_INTERNAL_e8d51477_4_k_cu_16ef8f284cuda3std3__419piecewise_constructE,(_ZN34_INTERNAL_e8d51477_4_k_cu_16ef8f284cuda3std6ranges3__45__cpo5cdataE - _ZN34_INTERNAL_e8d51477_4_k_cu_16ef8f284cuda3std3__419piecewise_constructE)
_ZN34_INTERNAL_e8d51477_4_k_cu_16ef8f284cuda3std3__419piecewise_constructE:
	.zero		1
	.type		_ZN34_INTERNAL_e8d51477_4_k_cu_16ef8f284cuda3std6ranges3__45__cpo5cdataE,@object
	.size		_ZN34_INTERNAL_e8d51477_4_k_cu_16ef8f284cuda3std6ranges3__45__cpo5cdataE,(_ZN34_INTERNAL_e8d51477_4_k_cu_16ef8f286thrust24THRUST_300001_SM_1000_NS12placeholders2_2E - _ZN34_INTERNAL_e8d51477_4_k_cu_16ef8f284cuda3std6ranges3__45__cpo5cdataE)
_ZN34_INTERNAL_e8d51477_4_k_cu_16ef8f284cuda3std6ranges3__45__cpo5cdataE:
	.zero		1
	.type		_ZN34_INTERNAL_e8d51477_4_k_cu_16ef8f286thrust24THRUST_300001_SM_1000_NS12placeholders2_2E,@object
	.size		_ZN34_INTERNAL_e8d51477_4_k_cu_16ef8f286thrust24THRUST_300001_SM_1000_NS12placeholders2_2E,(_ZN34_INTERNAL_e8d51477_4_k_cu_16ef8f284cuda3std3__45__cpo3endE - _ZN34_INTERNAL_e8d51477_4_k_cu_16ef8f286thrust24THRUST_300001_SM_1000_NS12placeholders2_2E)
_ZN34_INTERNAL_e8d51477_4_k_cu_16ef8f286thrust24THRUST_300001_SM_1000_NS12placeholders2_2E:
	.zero		1
	.type		_ZN34_INTERNAL_e8d51477_4_k_cu_16ef8f284cuda3std3__45__cpo3endE,@object
	.size		_ZN34_INTERNAL_e8d51477_4_k_cu_16ef8f284cuda3std3__45__cpo3endE,(_ZN34_INTERNAL_e8d51477_4_k_cu_16ef8f284cuda3std6ranges3__45__cpo3endE - _ZN34_INTERNAL_e8d51477_4_k_cu_16ef8f284cuda3std3__45__cpo3endE)
_ZN34_INTERNAL_e8d51477_4_k_cu_16ef8f284cuda3std3__45__cpo3endE:
	.zero		1
	.type		_ZN34_INTERNAL_e8d51477_4_k_cu_16ef8f284cuda3std6ranges3__45__cpo3endE,@object
	.size		_ZN34_INTERNAL_e8d51477_4_k_cu_16ef8f284cuda3std6ranges3__45__cpo3endE,(_ZN34_INTERNAL_e8d51477_4_k_cu_16ef8f286thrust24THRUST_300001_SM_1000_NS12placeholders2_6E - _ZN34_INTERNAL_e8d51477_4_k_cu_16ef8f284cuda3std6ranges3__45__cpo3endE)
_ZN34_INTERNAL_e8d51477_4_k_cu_16ef8f284cuda3std6ranges3__45__cpo3endE:
	.zero		1
	.type		_ZN34_INTERNAL_e8d51477_4_k_cu_16ef8f286thrust24THRUST_300001_SM_1000_NS12placeholders2_6E,@object
	.size		_ZN34_INTERNAL_e8d51477_4_k_cu_16ef8f286thrust24THRUST_300001_SM_1000_NS12placeholders2_6E,(_ZN34_INTERNAL_e8d51477_4_k_cu_16ef8f284cuda3std3__45__cpo4rendE - _ZN34_INTERNAL_e8d51477_4_k_cu_16ef8f286thrust24THRUST_300001_SM_1000_NS12placeholders2_6E)
_ZN34_INTERNAL_e8d51477_4_k_cu_16ef8f286thrust24THRUST_300001_SM_1000_NS12placeholders2_6E:
	.zero		1
	.type		_ZN34_INTERNAL_e8d51477_4_k_cu_16ef8f284cuda3std3__45__cpo4rendE,@object
	.size		_ZN34_INTERNAL_e8d51477_4_k_cu_16ef8f284cuda3std3__45__cpo4rendE,(_ZN34_INTERNAL_e8d51477_4_k_cu_16ef8f284cuda3std6ranges3__45__cpo9iter_swapE - _ZN34_INTERNAL_e8d51477_4_k_cu_16ef8f284cuda3std3__45__cpo4rendE)
_ZN34_INTERNAL_e8d51477_4_k_cu_16ef8f284cuda3std3__45__cpo4rendE:
	.zero		1
	.type		_ZN34_INTERNAL_e8d51477_4_k_cu_16ef8f284cuda3std6ranges3__45__cpo9iter_swapE,@object
	.size		_ZN34_INTERNAL_e8d51477_4_k_cu_16ef8f284cuda3std6ranges3__45__cpo9iter_swapE,(_ZN34_INTERNAL_e8d51477_4_k_cu_16ef8f284cuda3std3__48unexpectE - _ZN34_INTERNAL_e8d51477_4_k_cu_16ef8f284cuda3std6ranges3__45__cpo9iter_swapE)
_ZN34_INTERNAL_e8d51477_4_k_cu_16ef8f284cuda3std6ranges3__45__cpo9iter_swapE:
	.zero		1
	.type		_ZN34_INTERNAL_e8d51477_4_k_cu_16ef8f284cuda3std3__48unexpectE,@object
	.size		_ZN34_INTERNAL_e8d51477_4_k_cu_16ef8f284cuda3std3__48unexpectE,(_ZN34_INTERNAL_e8d51477_4_k_cu_16ef8f286thrust24THRUST_300001_SM_1000_NS8cuda_cub3parE - _ZN34_INTERNAL_e8d51477_4_k_cu_16ef8f284cuda3std3__48unexpectE)
_ZN34_INTERNAL_e8d51477_4_k_cu_16ef8f284cuda3std3__48unexpectE:
	.zero		1
	.type		_ZN34_INTERNAL_e8d51477_4_k_cu_16ef8f286thrust24THRUST_300001_SM_1000_NS8cuda_cub3parE,@object
	.size		_ZN34_INTERNAL_e8d51477_4_k_cu_16ef8f286thrust24THRUST_300001_SM_1000_NS8cuda_cub3parE,(_ZN34_INTERNAL_e8d51477_4_k_cu_16ef8f286thrust24THRUST_300001_SM_1000_NS12placeholders2_4E - _ZN34_INTERNAL_e8d51477_4_k_cu_16ef8f286thrust24THRUST_300001_SM_1000_NS8cuda_cub3parE)
_ZN34_INTERNAL_e8d51477_4_k_cu_16ef8f286thrust24THRUST_300001_SM_1000_NS8cuda_cub3parE:
	.zero		1
	.type		_ZN34_INTERNAL_e8d51477_4_k_cu_16ef8f286thrust24THRUST_300001_SM_1000_NS12placeholders2_4E,@object
	.size		_ZN34_INTERNAL_e8d51477_4_k_cu_16ef8f286thrust24THRUST_300001_SM_1000_NS12placeholders2_4E,(_ZN34_INTERNAL_e8d51477_4_k_cu_16ef8f284cuda3std3__45__cpo4cendE - _ZN34_INTERNAL_e8d51477_4_k_cu_16ef8f286thrust24THRUST_300001_SM_1000_NS12placeholders2_4E)
_ZN34_INTERNAL_e8d51477_4_k_cu_16ef8f286thrust24THRUST_300001_SM_1000_NS12placeholders2_4E:
	.zero		1
	.type		_ZN34_INTERNAL_e8d51477_4_k_cu_16ef8f284cuda3std3__45__cpo4cendE,@object
	.size		_ZN34_INTERNAL_e8d51477_4_k_cu_16ef8f284cuda3std3__45__cpo4cendE,(_ZN34_INTERNAL_e8d51477_4_k_cu_16ef8f284cuda3std6ranges3__45__cpo4cendE - _ZN34_INTERNAL_e8d51477_4_k_cu_16ef8f284cuda3std3__45__cpo4cendE)
_ZN34_INTERNAL_e8d51477_4_k_cu_16ef8f284cuda3std3__45__cpo4cendE:
	.zero		1
	.type		_ZN34_INTERNAL_e8d51477_4_k_cu_16ef8f284cuda3std6ranges3__45__cpo4cendE,@object
	.size		_ZN34_INTERNAL_e8d51477_4_k_cu_16ef8f284cuda3std6ranges3__45__cpo4cendE,(_ZN34_INTERNAL_e8d51477_4_k_cu_16ef8f284cuda3std3__420unreachable_sentinelE - _ZN34_INTERNAL_e8d51477_4_k_cu_16ef8f284cuda3std6ranges3__45__cpo4cendE)
_ZN34_INTERNAL_e8d51477_4_k_cu_16ef8f284cuda3std6ranges3__45__cpo4cendE:
	.zero		1
	.type		_ZN34_INTERNAL_e8d51477_4_k_cu_16ef8f284cuda3std3__420unreachable_sentinelE,@object
	.size		_ZN34_INTERNAL_e8d51477_4_k_cu_16ef8f284cuda3std3__420unreachable_sentinelE,(_ZN34_INTERNAL_e8d51477_4_k_cu_16ef8f284cuda3std6ranges3__45__cpo5ssizeE - _ZN34_INTERNAL_e8d51477_4_k_cu_16ef8f284cuda3std3__420unreachable_sentinelE)
_ZN34_INTERNAL_e8d51477_4_k_cu_16ef8f284cuda3std3__420unreachable_sentinelE:
	.zero		1
	.type		_ZN34_INTERNAL_e8d51477_4_k_cu_16ef8f284cuda3std6ranges3__45__cpo5ssizeE,@object
	.size		_ZN34_INTERNAL_e8d51477_4_k_cu_16ef8f284cuda3std6ranges3__45__cpo5ssizeE,(_ZN34_INTERNAL_e8d51477_4_k_cu_16ef8f286thrust24THRUST_300001_SM_1000_NS12placeholders2_8E - _ZN34_INTERNAL_e8d51477_4_k_cu_16ef8f284cuda3std6ranges3__45__cpo5ssizeE)
_ZN34_INTERNAL_e8d51477_4_k_cu_16ef8f284cuda3std6ranges3__45__cpo5ssizeE:
	.zero		1
	.type		_ZN34_INTERNAL_e8d51477_4_k_cu_16ef8f286thrust24THRUST_300001_SM_1000_NS12placeholders2_8E,@object
	.size		_ZN34_INTERNAL_e8d51477_4_k_cu_16ef8f286thrust24THRUST_300001_SM_1000_NS12placeholders2_8E,(_ZN34_INTERNAL_e8d51477_4_k_cu_16ef8f284cuda3std3__45__cpo5crendE - _ZN34_INTERNAL_e8d51477_4_k_cu_16ef8f286thrust24THRUST_300001_SM_1000_NS12placeholders2_8E)
_ZN34_INTERNAL_e8d51477_4_k_cu_16ef8f286thrust24THRUST_300001_SM_1000_NS12placeholders2_8E:
	.zero		1
	.type		_ZN34_INTERNAL_e8d51477_4_k_cu_16ef8f284cuda3std3__45__cpo5crendE,@object
	.size		_ZN34_INTERNAL_e8d51477_4_k_cu_16ef8f284cuda3std3__45__cpo5crendE,(_ZN34_INTERNAL_e8d51477_4_k_cu_16ef8f284cuda3std6ranges3__45__cpo4prevE - _ZN34_INTERNAL_e8d51477_4_k_cu_16ef8f284cuda3std3__45__cpo5crendE)
_ZN34_INTERNAL_e8d51477_4_k_cu_16ef8f284cuda3std3__45__cpo5crendE:
	.zero		1
	.type		_ZN34_INTERNAL_e8d51477_4_k_cu_16ef8f284cuda3std6ranges3__45__cpo4prevE,@object
	.size		_ZN34_INTERNAL_e8d51477_4_k_cu_16ef8f284cuda3std6ranges3__45__cpo4prevE,(_ZN34_INTERNAL_e8d51477_4_k_cu_16ef8f284cuda3std6ranges3__45__cpo9iter_moveE - _ZN34_INTERNAL_e8d51477_4_k_cu_16ef8f284cuda3std6ranges3__45__cpo4prevE)
_ZN34_INTERNAL_e8d51477_4_k_cu_16ef8f284cuda3std6ranges3__45__cpo4prevE:
	.zero		1
	.type		_ZN34_INTERNAL_e8d51477_4_k_cu_16ef8f284cuda3std6ranges3__45__cpo9iter_moveE,@object
	.size		_ZN34_INTERNAL_e8d51477_4_k_cu_16ef8f284cuda3std6ranges3__45__cpo9iter_moveE,(_ZN34_INTERNAL_e8d51477_4_k_cu_16ef8f286thrust24THRUST_300001_SM_1000_NS6system6detail10sequential3seqE - _ZN34_INTERNAL_e8d51477_4_k_cu_16ef8f284cuda3std6ranges3__45__cpo9iter_moveE)
_ZN34_INTERNAL_e8d51477_4_k_cu_16ef8f284cuda3std6ranges3__45__cpo9iter_moveE:
	.zero		1
	.type		_ZN34_INTERNAL_e8d51477_4_k_cu_16ef8f286thrust24THRUST_300001_SM_1000_NS6system6detail10sequential3seqE,@object
	.size		_ZN34_INTERNAL_e8d51477_4_k_cu_16ef8f286thrust24THRUST_300001_SM_1000_NS6system6detail10sequential3seqE,(.L_31 - _ZN34_INTERNAL_e8d51477_4_k_cu_16ef8f286thrust24THRUST_300001_SM_1000_NS6system6detail10sequential3seqE)
_ZN34_INTERNAL_e8d51477_4_k_cu_16ef8f286thrust24THRUST_300001_SM_1000_NS6system6detail10sequential3seqE:
	.zero		1
.L_31:


//--------------------- .nv.shared._Z22jacobi_kernel_1_globalPdS_i --------------------------
	.section	.nv.shared._Z22jacobi_kernel_1_globalPdS_i,"aw",@nobits
	.sectionflags	@""
	.align	16
	.zero		1024


//--------------------- .nv.shared._Z15jacobi_kernel_2PdS_ --------------------------
	.section	.nv.shared._Z15jacobi_kernel_2PdS_,"aw",@nobits
	.sectionflags	@""
	.align	16
	.zero		1024


//--------------------- .nv.shared._Z21jacobi_kernel_1_blockPdS_S_ --------------------------
	.section	.nv.shared._Z21jacobi_kernel_1_blockPdS_S_,"aw",@nobits
	.sectionflags	@""
	.align	16
	.zero		1024


//--------------------- .nv.constant0._ZN3cub18CUB_300001_SM_10006detail11EmptyKernelIvEEvv --------------------------
	.section	.nv.constant0._ZN3cub18CUB_300001_SM_10006detail11EmptyKernelIvEEvv,"a",@progbits
	.sectionflags	@""
	.align	4
.nv.constant0._ZN3cub18CUB_300001_SM_10006detail11EmptyKernelIvEEvv:
	.zero		896


//--------------------- .nv.constant0._Z22jacobi_kernel_1_globalPdS_i --------------------------
	.section	.nv.constant0._Z22jacobi_kernel_1_globalPdS_i,"a",@progbits
	.sectionflags	@""
	.align	4
.nv.constant0._Z22jacobi_kernel_1_globalPdS_i:
	.zero		916


//--------------------- .nv.constant0._Z15jacobi_kernel_2PdS_ --------------------------
	.section	.nv.constant0._Z15jacobi_kernel_2PdS_,"a",@progbits
	.sectionflags	@""
	.align	4
.nv.constant0._Z15jacobi_kernel_2PdS_:
	.zero		912


//--------------------- .nv.constant0._Z21jacobi_kernel_1_blockPdS_S_ --------------------------
	.section	.nv.constant0._Z21jacobi_kernel_1_blockPdS_S_,"a",@progbits
	.sectionflags	@""
	.align	4
.nv.constant0._Z21jacobi_kernel_1_blockPdS_S_:
	.zero		920


//--------------------- SYMBOLS --------------------------

	.type		.nv.reservedSmem.offset0,@object
	.size		.nv.reservedSmem.offset0,0x4
	.type		.nv.reservedSmem.cap,@object
	.size		.nv.reservedSmem.cap,0x4
